//
// Generated by NVIDIA NVVM Compiler
//
// Compiler Build ID: CL-36424714
// Cuda compilation tools, release 13.0, V13.0.88
// Based on NVVM 20.0.0
//

.version 9.0
.target sm_100
.address_size 64

	// .globl	_Z9integrateP7double4S0_i
.extern .shared .align 16 .b8 shared_positions[];

.visible .entry _Z9integrateP7double4S0_i(
	.param .u64 .ptr .align 1 _Z9integrateP7double4S0_i_param_0,
	.param .u64 .ptr .align 1 _Z9integrateP7double4S0_i_param_1,
	.param .u32 _Z9integrateP7double4S0_i_param_2
)
{
	.reg .pred 	%p<8>;
	.reg .b32 	%r<36>;
	.reg .b64 	%rd<12>;
	.reg .b64 	%fd<2518>;

	ld.param.u64 	%rd4, [_Z9integrateP7double4S0_i_param_0];
	ld.param.u32 	%r15, [_Z9integrateP7double4S0_i_param_2];
	cvta.to.global.u64 	%rd1, %rd4;
	mov.u32 	%r16, %ctaid.x;
	mov.u32 	%r1, %ntid.x;
	mov.u32 	%r2, %tid.x;
	mad.lo.s32 	%r3, %r16, %r1, %r2;
	setp.gt.s32 	%p1, %r3, 999;
	@%p1 bra 	$L__BB0_12;
	mul.wide.s32 	%rd5, %r3, 32;
	add.s64 	%rd2, %rd1, %rd5;
	ld.global.v2.f64 	{%fd1, %fd2}, [%rd2];
	ld.global.v2.f64 	{%fd3, %fd4}, [%rd2+16];
	setp.lt.s32 	%p2, %r15, 1;
	mov.f64 	%fd2515, 0d0000000000000000;
	mov.f64 	%fd2516, %fd2515;
	mov.f64 	%fd2517, %fd2515;
	@%p2 bra 	$L__BB0_11;
	and.b32  	%r4, %r1, 127;
	mov.f64 	%fd2505, 0d0000000000000000;
	mov.b32 	%r31, 0;
	shl.b32 	%r20, %r2, 5;
	mov.f64 	%fd2504, %fd2505;
	mov.f64 	%fd2503, %fd2505;
$L__BB0_3:
	setp.lt.u32 	%p3, %r1, 128;
	mad.lo.s32 	%r19, %r31, %r1, %r2;
	mul.wide.s32 	%rd6, %r19, 32;
	add.s64 	%rd7, %rd1, %rd6;
	ld.global.v2.f64 	{%fd38, %fd39}, [%rd7];
	ld.global.v2.f64 	{%fd40, %fd41}, [%rd7+16];
	mov.u32 	%r21, shared_positions;
	add.s32 	%r22, %r21, %r20;
	st.shared.v2.f64 	[%r22], {%fd38, %fd39};
	st.shared.v2.f64 	[%r22+16], {%fd40, %fd41};
	bar.sync 	0;
	mov.b32 	%r34, 0;
	@%p3 bra 	$L__BB0_6;
	mov.b32 	%r32, 0;
$L__BB0_5:
	.pragma "nounroll";
	shl.b32 	%r24, %r32, 5;
	mov.u32 	%r25, shared_positions;
	add.s32 	%r26, %r25, %r24;
	ld.shared.v2.f64 	{%fd42, %fd43}, [%r26];
	ld.shared.v2.f64 	{%fd44, %fd45}, [%r26+16];
	sub.f64 	%fd46, %fd42, %fd1;
	sub.f64 	%fd47, %fd43, %fd2;
	sub.f64 	%fd48, %fd44, %fd3;
	mul.f64 	%fd49, %fd47, %fd47;
	fma.rn.f64 	%fd50, %fd46, %fd46, %fd49;
	fma.rn.f64 	%fd51, %fd48, %fd48, %fd50;
	add.f64 	%fd52, %fd51, 0d414E848000000000;
	rsqrt.approx.f64 	%fd53, %fd52;
	mul.f64 	%fd54, %fd53, %fd53;
	mul.f64 	%fd55, %fd53, %fd54;
	mul.f64 	%fd56, %fd45, 0d4050ACCCCCCCCCCD;
	mul.f64 	%fd57, %fd56, %fd55;
	fma.rn.f64 	%fd58, %fd46, %fd57, %fd2503;
	fma.rn.f64 	%fd59, %fd47, %fd57, %fd2504;
	fma.rn.f64 	%fd60, %fd48, %fd57, %fd2505;
	ld.shared.v2.f64 	{%fd61, %fd62}, [%r26+32];
	ld.shared.v2.f64 	{%fd63, %fd64}, [%r26+48];
	sub.f64 	%fd65, %fd61, %fd1;
	sub.f64 	%fd66, %fd62, %fd2;
	sub.f64 	%fd67, %fd63, %fd3;
	mul.f64 	%fd68, %fd66, %fd66;
	fma.rn.f64 	%fd69, %fd65, %fd65, %fd68;
	fma.rn.f64 	%fd70, %fd67, %fd67, %fd69;
	add.f64 	%fd71, %fd70, 0d414E848000000000;
	rsqrt.approx.f64 	%fd72, %fd71;
	mul.f64 	%fd73, %fd72, %fd72;
	mul.f64 	%fd74, %fd72, %fd73;
	mul.f64 	%fd75, %fd64, 0d4050ACCCCCCCCCCD;
	mul.f64 	%fd76, %fd75, %fd74;
	fma.rn.f64 	%fd77, %fd65, %fd76, %fd58;
	fma.rn.f64 	%fd78, %fd66, %fd76, %fd59;
	fma.rn.f64 	%fd79, %fd67, %fd76, %fd60;
	ld.shared.v2.f64 	{%fd80, %fd81}, [%r26+64];
	ld.shared.v2.f64 	{%fd82, %fd83}, [%r26+80];
	sub.f64 	%fd84, %fd80, %fd1;
	sub.f64 	%fd85, %fd81, %fd2;
	sub.f64 	%fd86, %fd82, %fd3;
	mul.f64 	%fd87, %fd85, %fd85;
	fma.rn.f64 	%fd88, %fd84, %fd84, %fd87;
	fma.rn.f64 	%fd89, %fd86, %fd86, %fd88;
	add.f64 	%fd90, %fd89, 0d414E848000000000;
	rsqrt.approx.f64 	%fd91, %fd90;
	mul.f64 	%fd92, %fd91, %fd91;
	mul.f64 	%fd93, %fd91, %fd92;
	mul.f64 	%fd94, %fd83, 0d4050ACCCCCCCCCCD;
	mul.f64 	%fd95, %fd94, %fd93;
	fma.rn.f64 	%fd96, %fd84, %fd95, %fd77;
	fma.rn.f64 	%fd97, %fd85, %fd95, %fd78;
	fma.rn.f64 	%fd98, %fd86, %fd95, %fd79;
	ld.shared.v2.f64 	{%fd99, %fd100}, [%r26+96];
	ld.shared.v2.f64 	{%fd101, %fd102}, [%r26+112];
	sub.f64 	%fd103, %fd99, %fd1;
	sub.f64 	%fd104, %fd100, %fd2;
	sub.f64 	%fd105, %fd101, %fd3;
	mul.f64 	%fd106, %fd104, %fd104;
	fma.rn.f64 	%fd107, %fd103, %fd103, %fd106;
	fma.rn.f64 	%fd108, %fd105, %fd105, %fd107;
	add.f64 	%fd109, %fd108, 0d414E848000000000;
	rsqrt.approx.f64 	%fd110, %fd109;
	mul.f64 	%fd111, %fd110, %fd110;
	mul.f64 	%fd112, %fd110, %fd111;
	mul.f64 	%fd113, %fd102, 0d4050ACCCCCCCCCCD;
	mul.f64 	%fd114, %fd113, %fd112;
	fma.rn.f64 	%fd115, %fd103, %fd114, %fd96;
	fma.rn.f64 	%fd116, %fd104, %fd114, %fd97;
	fma.rn.f64 	%fd117, %fd105, %fd114, %fd98;
	ld.shared.v2.f64 	{%fd118, %fd119}, [%r26+128];
	ld.shared.v2.f64 	{%fd120, %fd121}, [%r26+144];
	sub.f64 	%fd122, %fd118, %fd1;
	sub.f64 	%fd123, %fd119, %fd2;
	sub.f64 	%fd124, %fd120, %fd3;
	mul.f64 	%fd125, %fd123, %fd123;
	fma.rn.f64 	%fd126, %fd122, %fd122, %fd125;
	fma.rn.f64 	%fd127, %fd124, %fd124, %fd126;
	add.f64 	%fd128, %fd127, 0d414E848000000000;
	rsqrt.approx.f64 	%fd129, %fd128;
	mul.f64 	%fd130, %fd129, %fd129;
	mul.f64 	%fd131, %fd129, %fd130;
	mul.f64 	%fd132, %fd121, 0d4050ACCCCCCCCCCD;
	mul.f64 	%fd133, %fd132, %fd131;
	fma.rn.f64 	%fd134, %fd122, %fd133, %fd115;
	fma.rn.f64 	%fd135, %fd123, %fd133, %fd116;
	fma.rn.f64 	%fd136, %fd124, %fd133, %fd117;
	ld.shared.v2.f64 	{%fd137, %fd138}, [%r26+160];
	ld.shared.v2.f64 	{%fd139, %fd140}, [%r26+176];
	sub.f64 	%fd141, %fd137, %fd1;
	sub.f64 	%fd142, %fd138, %fd2;
	sub.f64 	%fd143, %fd139, %fd3;
	mul.f64 	%fd144, %fd142, %fd142;
	fma.rn.f64 	%fd145, %fd141, %fd141, %fd144;
	fma.rn.f64 	%fd146, %fd143, %fd143, %fd145;
	add.f64 	%fd147, %fd146, 0d414E848000000000;
	rsqrt.approx.f64 	%fd148, %fd147;
	mul.f64 	%fd149, %fd148, %fd148;
	mul.f64 	%fd150, %fd148, %fd149;
	mul.f64 	%fd151, %fd140, 0d4050ACCCCCCCCCCD;
	mul.f64 	%fd152, %fd151, %fd150;
	fma.rn.f64 	%fd153, %fd141, %fd152, %fd134;
	fma.rn.f64 	%fd154, %fd142, %fd152, %fd135;
	fma.rn.f64 	%fd155, %fd143, %fd152, %fd136;
	ld.shared.v2.f64 	{%fd156, %fd157}, [%r26+192];
	ld.shared.v2.f64 	{%fd158, %fd159}, [%r26+208];
	sub.f64 	%fd160, %fd156, %fd1;
	sub.f64 	%fd161, %fd157, %fd2;
	sub.f64 	%fd162, %fd158, %fd3;
	mul.f64 	%fd163, %fd161, %fd161;
	fma.rn.f64 	%fd164, %fd160, %fd160, %fd163;
	fma.rn.f64 	%fd165, %fd162, %fd162, %fd164;
	add.f64 	%fd166, %fd165, 0d414E848000000000;
	rsqrt.approx.f64 	%fd167, %fd166;
	mul.f64 	%fd168, %fd167, %fd167;
	mul.f64 	%fd169, %fd167, %fd168;
	mul.f64 	%fd170, %fd159, 0d4050ACCCCCCCCCCD;
	mul.f64 	%fd171, %fd170, %fd169;
	fma.rn.f64 	%fd172, %fd160, %fd171, %fd153;
	fma.rn.f64 	%fd173, %fd161, %fd171, %fd154;
	fma.rn.f64 	%fd174, %fd162, %fd171, %fd155;
	ld.shared.v2.f64 	{%fd175, %fd176}, [%r26+224];
	ld.shared.v2.f64 	{%fd177, %fd178}, [%r26+240];
	sub.f64 	%fd179, %fd175, %fd1;
	sub.f64 	%fd180, %fd176, %fd2;
	sub.f64 	%fd181, %fd177, %fd3;
	mul.f64 	%fd182, %fd180, %fd180;
	fma.rn.f64 	%fd183, %fd179, %fd179, %fd182;
	fma.rn.f64 	%fd184, %fd181, %fd181, %fd183;
	add.f64 	%fd185, %fd184, 0d414E848000000000;
	rsqrt.approx.f64 	%fd186, %fd185;
	mul.f64 	%fd187, %fd186, %fd186;
	mul.f64 	%fd188, %fd186, %fd187;
	mul.f64 	%fd189, %fd178, 0d4050ACCCCCCCCCCD;
	mul.f64 	%fd190, %fd189, %fd188;
	fma.rn.f64 	%fd191, %fd179, %fd190, %fd172;
	fma.rn.f64 	%fd192, %fd180, %fd190, %fd173;
	fma.rn.f64 	%fd193, %fd181, %fd190, %fd174;
	ld.shared.v2.f64 	{%fd194, %fd195}, [%r26+256];
	ld.shared.v2.f64 	{%fd196, %fd197}, [%r26+272];
	sub.f64 	%fd198, %fd194, %fd1;
	sub.f64 	%fd199, %fd195, %fd2;
	sub.f64 	%fd200, %fd196, %fd3;
	mul.f64 	%fd201, %fd199, %fd199;
	fma.rn.f64 	%fd202, %fd198, %fd198, %fd201;
	fma.rn.f64 	%fd203, %fd200, %fd200, %fd202;
	add.f64 	%fd204, %fd203, 0d414E848000000000;
	rsqrt.approx.f64 	%fd205, %fd204;
	mul.f64 	%fd206, %fd205, %fd205;
	mul.f64 	%fd207, %fd205, %fd206;
	mul.f64 	%fd208, %fd197, 0d4050ACCCCCCCCCCD;
	mul.f64 	%fd209, %fd208, %fd207;
	fma.rn.f64 	%fd210, %fd198, %fd209, %fd191;
	fma.rn.f64 	%fd211, %fd199, %fd209, %fd192;
	fma.rn.f64 	%fd212, %fd200, %fd209, %fd193;
	ld.shared.v2.f64 	{%fd213, %fd214}, [%r26+288];
	ld.shared.v2.f64 	{%fd215, %fd216}, [%r26+304];
	sub.f64 	%fd217, %fd213, %fd1;
	sub.f64 	%fd218, %fd214, %fd2;
	sub.f64 	%fd219, %fd215, %fd3;
	mul.f64 	%fd220, %fd218, %fd218;
	fma.rn.f64 	%fd221, %fd217, %fd217, %fd220;
	fma.rn.f64 	%fd222, %fd219, %fd219, %fd221;
	add.f64 	%fd223, %fd222, 0d414E848000000000;
	rsqrt.approx.f64 	%fd224, %fd223;
	mul.f64 	%fd225, %fd224, %fd224;
	mul.f64 	%fd226, %fd224, %fd225;
	mul.f64 	%fd227, %fd216, 0d4050ACCCCCCCCCCD;
	mul.f64 	%fd228, %fd227, %fd226;
	fma.rn.f64 	%fd229, %fd217, %fd228, %fd210;
	fma.rn.f64 	%fd230, %fd218, %fd228, %fd211;
	fma.rn.f64 	%fd231, %fd219, %fd228, %fd212;
	ld.shared.v2.f64 	{%fd232, %fd233}, [%r26+320];
	ld.shared.v2.f64 	{%fd234, %fd235}, [%r26+336];
	sub.f64 	%fd236, %fd232, %fd1;
	sub.f64 	%fd237, %fd233, %fd2;
	sub.f64 	%fd238, %fd234, %fd3;
	mul.f64 	%fd239, %fd237, %fd237;
	fma.rn.f64 	%fd240, %fd236, %fd236, %fd239;
	fma.rn.f64 	%fd241, %fd238, %fd238, %fd240;
	add.f64 	%fd242, %fd241, 0d414E848000000000;
	rsqrt.approx.f64 	%fd243, %fd242;
	mul.f64 	%fd244, %fd243, %fd243;
	mul.f64 	%fd245, %fd243, %fd244;
	mul.f64 	%fd246, %fd235, 0d4050ACCCCCCCCCCD;
	mul.f64 	%fd247, %fd246, %fd245;
	fma.rn.f64 	%fd248, %fd236, %fd247, %fd229;
	fma.rn.f64 	%fd249, %fd237, %fd247, %fd230;
	fma.rn.f64 	%fd250, %fd238, %fd247, %fd231;
	ld.shared.v2.f64 	{%fd251, %fd252}, [%r26+352];
	ld.shared.v2.f64 	{%fd253, %fd254}, [%r26+368];
	sub.f64 	%fd255, %fd251, %fd1;
	sub.f64 	%fd256, %fd252, %fd2;
	sub.f64 	%fd257, %fd253, %fd3;
	mul.f64 	%fd258, %fd256, %fd256;
	fma.rn.f64 	%fd259, %fd255, %fd255, %fd258;
	fma.rn.f64 	%fd260, %fd257, %fd257, %fd259;
	add.f64 	%fd261, %fd260, 0d414E848000000000;
	rsqrt.approx.f64 	%fd262, %fd261;
	mul.f64 	%fd263, %fd262, %fd262;
	mul.f64 	%fd264, %fd262, %fd263;
	mul.f64 	%fd265, %fd254, 0d4050ACCCCCCCCCCD;
	mul.f64 	%fd266, %fd265, %fd264;
	fma.rn.f64 	%fd267, %fd255, %fd266, %fd248;
	fma.rn.f64 	%fd268, %fd256, %fd266, %fd249;
	fma.rn.f64 	%fd269, %fd257, %fd266, %fd250;
	ld.shared.v2.f64 	{%fd270, %fd271}, [%r26+384];
	ld.shared.v2.f64 	{%fd272, %fd273}, [%r26+400];
	sub.f64 	%fd274, %fd270, %fd1;
	sub.f64 	%fd275, %fd271, %fd2;
	sub.f64 	%fd276, %fd272, %fd3;
	mul.f64 	%fd277, %fd275, %fd275;
	fma.rn.f64 	%fd278, %fd274, %fd274, %fd277;
	fma.rn.f64 	%fd279, %fd276, %fd276, %fd278;
	add.f64 	%fd280, %fd279, 0d414E848000000000;
	rsqrt.approx.f64 	%fd281, %fd280;
	mul.f64 	%fd282, %fd281, %fd281;
	mul.f64 	%fd283, %fd281, %fd282;
	mul.f64 	%fd284, %fd273, 0d4050ACCCCCCCCCCD;
	mul.f64 	%fd285, %fd284, %fd283;
	fma.rn.f64 	%fd286, %fd274, %fd285, %fd267;
	fma.rn.f64 	%fd287, %fd275, %fd285, %fd268;
	fma.rn.f64 	%fd288, %fd276, %fd285, %fd269;
	ld.shared.v2.f64 	{%fd289, %fd290}, [%r26+416];
	ld.shared.v2.f64 	{%fd291, %fd292}, [%r26+432];
	sub.f64 	%fd293, %fd289, %fd1;
	sub.f64 	%fd294, %fd290, %fd2;
	sub.f64 	%fd295, %fd291, %fd3;
	mul.f64 	%fd296, %fd294, %fd294;
	fma.rn.f64 	%fd297, %fd293, %fd293, %fd296;
	fma.rn.f64 	%fd298, %fd295, %fd295, %fd297;
	add.f64 	%fd299, %fd298, 0d414E848000000000;
	rsqrt.approx.f64 	%fd300, %fd299;
	mul.f64 	%fd301, %fd300, %fd300;
	mul.f64 	%fd302, %fd300, %fd301;
	mul.f64 	%fd303, %fd292, 0d4050ACCCCCCCCCCD;
	mul.f64 	%fd304, %fd303, %fd302;
	fma.rn.f64 	%fd305, %fd293, %fd304, %fd286;
	fma.rn.f64 	%fd306, %fd294, %fd304, %fd287;
	fma.rn.f64 	%fd307, %fd295, %fd304, %fd288;
	ld.shared.v2.f64 	{%fd308, %fd309}, [%r26+448];
	ld.shared.v2.f64 	{%fd310, %fd311}, [%r26+464];
	sub.f64 	%fd312, %fd308, %fd1;
	sub.f64 	%fd313, %fd309, %fd2;
	sub.f64 	%fd314, %fd310, %fd3;
	mul.f64 	%fd315, %fd313, %fd313;
	fma.rn.f64 	%fd316, %fd312, %fd312, %fd315;
	fma.rn.f64 	%fd317, %fd314, %fd314, %fd316;
	add.f64 	%fd318, %fd317, 0d414E848000000000;
	rsqrt.approx.f64 	%fd319, %fd318;
	mul.f64 	%fd320, %fd319, %fd319;
	mul.f64 	%fd321, %fd319, %fd320;
	mul.f64 	%fd322, %fd311, 0d4050ACCCCCCCCCCD;
	mul.f64 	%fd323, %fd322, %fd321;
	fma.rn.f64 	%fd324, %fd312, %fd323, %fd305;
	fma.rn.f64 	%fd325, %fd313, %fd323, %fd306;
	fma.rn.f64 	%fd326, %fd314, %fd323, %fd307;
	ld.shared.v2.f64 	{%fd327, %fd328}, [%r26+480];
	ld.shared.v2.f64 	{%fd329, %fd330}, [%r26+496];
	sub.f64 	%fd331, %fd327, %fd1;
	sub.f64 	%fd332, %fd328, %fd2;
	sub.f64 	%fd333, %fd329, %fd3;
	mul.f64 	%fd334, %fd332, %fd332;
	fma.rn.f64 	%fd335, %fd331, %fd331, %fd334;
	fma.rn.f64 	%fd336, %fd333, %fd333, %fd335;
	add.f64 	%fd337, %fd336, 0d414E848000000000;
	rsqrt.approx.f64 	%fd338, %fd337;
	mul.f64 	%fd339, %fd338, %fd338;
	mul.f64 	%fd340, %fd338, %fd339;
	mul.f64 	%fd341, %fd330, 0d4050ACCCCCCCCCCD;
	mul.f64 	%fd342, %fd341, %fd340;
	fma.rn.f64 	%fd343, %fd331, %fd342, %fd324;
	fma.rn.f64 	%fd344, %fd332, %fd342, %fd325;
	fma.rn.f64 	%fd345, %fd333, %fd342, %fd326;
	ld.shared.v2.f64 	{%fd346, %fd347}, [%r26+512];
	ld.shared.v2.f64 	{%fd348, %fd349}, [%r26+528];
	sub.f64 	%fd350, %fd346, %fd1;
	sub.f64 	%fd351, %fd347, %fd2;
	sub.f64 	%fd352, %fd348, %fd3;
	mul.f64 	%fd353, %fd351, %fd351;
	fma.rn.f64 	%fd354, %fd350, %fd350, %fd353;
	fma.rn.f64 	%fd355, %fd352, %fd352, %fd354;
	add.f64 	%fd356, %fd355, 0d414E848000000000;
	rsqrt.approx.f64 	%fd357, %fd356;
	mul.f64 	%fd358, %fd357, %fd357;
	mul.f64 	%fd359, %fd357, %fd358;
	mul.f64 	%fd360, %fd349, 0d4050ACCCCCCCCCCD;
	mul.f64 	%fd361, %fd360, %fd359;
	fma.rn.f64 	%fd362, %fd350, %fd361, %fd343;
	fma.rn.f64 	%fd363, %fd351, %fd361, %fd344;
	fma.rn.f64 	%fd364, %fd352, %fd361, %fd345;
	ld.shared.v2.f64 	{%fd365, %fd366}, [%r26+544];
	ld.shared.v2.f64 	{%fd367, %fd368}, [%r26+560];
	sub.f64 	%fd369, %fd365, %fd1;
	sub.f64 	%fd370, %fd366, %fd2;
	sub.f64 	%fd371, %fd367, %fd3;
	mul.f64 	%fd372, %fd370, %fd370;
	fma.rn.f64 	%fd373, %fd369, %fd369, %fd372;
	fma.rn.f64 	%fd374, %fd371, %fd371, %fd373;
	add.f64 	%fd375, %fd374, 0d414E848000000000;
	rsqrt.approx.f64 	%fd376, %fd375;
	mul.f64 	%fd377, %fd376, %fd376;
	mul.f64 	%fd378, %fd376, %fd377;
	mul.f64 	%fd379, %fd368, 0d4050ACCCCCCCCCCD;
	mul.f64 	%fd380, %fd379, %fd378;
	fma.rn.f64 	%fd381, %fd369, %fd380, %fd362;
	fma.rn.f64 	%fd382, %fd370, %fd380, %fd363;
	fma.rn.f64 	%fd383, %fd371, %fd380, %fd364;
	ld.shared.v2.f64 	{%fd384, %fd385}, [%r26+576];
	ld.shared.v2.f64 	{%fd386, %fd387}, [%r26+592];
	sub.f64 	%fd388, %fd384, %fd1;
	sub.f64 	%fd389, %fd385, %fd2;
	sub.f64 	%fd390, %fd386, %fd3;
	mul.f64 	%fd391, %fd389, %fd389;
	fma.rn.f64 	%fd392, %fd388, %fd388, %fd391;
	fma.rn.f64 	%fd393, %fd390, %fd390, %fd392;
	add.f64 	%fd394, %fd393, 0d414E848000000000;
	rsqrt.approx.f64 	%fd395, %fd394;
	mul.f64 	%fd396, %fd395, %fd395;
	mul.f64 	%fd397, %fd395, %fd396;
	mul.f64 	%fd398, %fd387, 0d4050ACCCCCCCCCCD;
	mul.f64 	%fd399, %fd398, %fd397;
	fma.rn.f64 	%fd400, %fd388, %fd399, %fd381;
	fma.rn.f64 	%fd401, %fd389, %fd399, %fd382;
	fma.rn.f64 	%fd402, %fd390, %fd399, %fd383;
	ld.shared.v2.f64 	{%fd403, %fd404}, [%r26+608];
	ld.shared.v2.f64 	{%fd405, %fd406}, [%r26+624];
	sub.f64 	%fd407, %fd403, %fd1;
	sub.f64 	%fd408, %fd404, %fd2;
	sub.f64 	%fd409, %fd405, %fd3;
	mul.f64 	%fd410, %fd408, %fd408;
	fma.rn.f64 	%fd411, %fd407, %fd407, %fd410;
	fma.rn.f64 	%fd412, %fd409, %fd409, %fd411;
	add.f64 	%fd413, %fd412, 0d414E848000000000;
	rsqrt.approx.f64 	%fd414, %fd413;
	mul.f64 	%fd415, %fd414, %fd414;
	mul.f64 	%fd416, %fd414, %fd415;
	mul.f64 	%fd417, %fd406, 0d4050ACCCCCCCCCCD;
	mul.f64 	%fd418, %fd417, %fd416;
	fma.rn.f64 	%fd419, %fd407, %fd418, %fd400;
	fma.rn.f64 	%fd420, %fd408, %fd418, %fd401;
	fma.rn.f64 	%fd421, %fd409, %fd418, %fd402;
	ld.shared.v2.f64 	{%fd422, %fd423}, [%r26+640];
	ld.shared.v2.f64 	{%fd424, %fd425}, [%r26+656];
	sub.f64 	%fd426, %fd422, %fd1;
	sub.f64 	%fd427, %fd423, %fd2;
	sub.f64 	%fd428, %fd424, %fd3;
	mul.f64 	%fd429, %fd427, %fd427;
	fma.rn.f64 	%fd430, %fd426, %fd426, %fd429;
	fma.rn.f64 	%fd431, %fd428, %fd428, %fd430;
	add.f64 	%fd432, %fd431, 0d414E848000000000;
	rsqrt.approx.f64 	%fd433, %fd432;
	mul.f64 	%fd434, %fd433, %fd433;
	mul.f64 	%fd435, %fd433, %fd434;
	mul.f64 	%fd436, %fd425, 0d4050ACCCCCCCCCCD;
	mul.f64 	%fd437, %fd436, %fd435;
	fma.rn.f64 	%fd438, %fd426, %fd437, %fd419;
	fma.rn.f64 	%fd439, %fd427, %fd437, %fd420;
	fma.rn.f64 	%fd440, %fd428, %fd437, %fd421;
	ld.shared.v2.f64 	{%fd441, %fd442}, [%r26+672];
	ld.shared.v2.f64 	{%fd443, %fd444}, [%r26+688];
	sub.f64 	%fd445, %fd441, %fd1;
	sub.f64 	%fd446, %fd442, %fd2;
	sub.f64 	%fd447, %fd443, %fd3;
	mul.f64 	%fd448, %fd446, %fd446;
	fma.rn.f64 	%fd449, %fd445, %fd445, %fd448;
	fma.rn.f64 	%fd450, %fd447, %fd447, %fd449;
	add.f64 	%fd451, %fd450, 0d414E848000000000;
	rsqrt.approx.f64 	%fd452, %fd451;
	mul.f64 	%fd453, %fd452, %fd452;
	mul.f64 	%fd454, %fd452, %fd453;
	mul.f64 	%fd455, %fd444, 0d4050ACCCCCCCCCCD;
	mul.f64 	%fd456, %fd455, %fd454;
	fma.rn.f64 	%fd457, %fd445, %fd456, %fd438;
	fma.rn.f64 	%fd458, %fd446, %fd456, %fd439;
	fma.rn.f64 	%fd459, %fd447, %fd456, %fd440;
	ld.shared.v2.f64 	{%fd460, %fd461}, [%r26+704];
	ld.shared.v2.f64 	{%fd462, %fd463}, [%r26+720];
	sub.f64 	%fd464, %fd460, %fd1;
	sub.f64 	%fd465, %fd461, %fd2;
	sub.f64 	%fd466, %fd462, %fd3;
	mul.f64 	%fd467, %fd465, %fd465;
	fma.rn.f64 	%fd468, %fd464, %fd464, %fd467;
	fma.rn.f64 	%fd469, %fd466, %fd466, %fd468;
	add.f64 	%fd470, %fd469, 0d414E848000000000;
	rsqrt.approx.f64 	%fd471, %fd470;
	mul.f64 	%fd472, %fd471, %fd471;
	mul.f64 	%fd473, %fd471, %fd472;
	mul.f64 	%fd474, %fd463, 0d4050ACCCCCCCCCCD;
	mul.f64 	%fd475, %fd474, %fd473;
	fma.rn.f64 	%fd476, %fd464, %fd475, %fd457;
	fma.rn.f64 	%fd477, %fd465, %fd475, %fd458;
	fma.rn.f64 	%fd478, %fd466, %fd475, %fd459;
	ld.shared.v2.f64 	{%fd479, %fd480}, [%r26+736];
	ld.shared.v2.f64 	{%fd481, %fd482}, [%r26+752];
	sub.f64 	%fd483, %fd479, %fd1;
	sub.f64 	%fd484, %fd480, %fd2;
	sub.f64 	%fd485, %fd481, %fd3;
	mul.f64 	%fd486, %fd484, %fd484;
	fma.rn.f64 	%fd487, %fd483, %fd483, %fd486;
	fma.rn.f64 	%fd488, %fd485, %fd485, %fd487;
	add.f64 	%fd489, %fd488, 0d414E848000000000;
	rsqrt.approx.f64 	%fd490, %fd489;
	mul.f64 	%fd491, %fd490, %fd490;
	mul.f64 	%fd492, %fd490, %fd491;
	mul.f64 	%fd493, %fd482, 0d4050ACCCCCCCCCCD;
	mul.f64 	%fd494, %fd493, %fd492;
	fma.rn.f64 	%fd495, %fd483, %fd494, %fd476;
	fma.rn.f64 	%fd496, %fd484, %fd494, %fd477;
	fma.rn.f64 	%fd497, %fd485, %fd494, %fd478;
	ld.shared.v2.f64 	{%fd498, %fd499}, [%r26+768];
	ld.shared.v2.f64 	{%fd500, %fd501}, [%r26+784];
	sub.f64 	%fd502, %fd498, %fd1;
	sub.f64 	%fd503, %fd499, %fd2;
	sub.f64 	%fd504, %fd500, %fd3;
	mul.f64 	%fd505, %fd503, %fd503;
	fma.rn.f64 	%fd506, %fd502, %fd502, %fd505;
	fma.rn.f64 	%fd507, %fd504, %fd504, %fd506;
	add.f64 	%fd508, %fd507, 0d414E848000000000;
	rsqrt.approx.f64 	%fd509, %fd508;
	mul.f64 	%fd510, %fd509, %fd509;
	mul.f64 	%fd511, %fd509, %fd510;
	mul.f64 	%fd512, %fd501, 0d4050ACCCCCCCCCCD;
	mul.f64 	%fd513, %fd512, %fd511;
	fma.rn.f64 	%fd514, %fd502, %fd513, %fd495;
	fma.rn.f64 	%fd515, %fd503, %fd513, %fd496;
	fma.rn.f64 	%fd516, %fd504, %fd513, %fd497;
	ld.shared.v2.f64 	{%fd517, %fd518}, [%r26+800];
	ld.shared.v2.f64 	{%fd519, %fd520}, [%r26+816];
	sub.f64 	%fd521, %fd517, %fd1;
	sub.f64 	%fd522, %fd518, %fd2;
	sub.f64 	%fd523, %fd519, %fd3;
	mul.f64 	%fd524, %fd522, %fd522;
	fma.rn.f64 	%fd525, %fd521, %fd521, %fd524;
	fma.rn.f64 	%fd526, %fd523, %fd523, %fd525;
	add.f64 	%fd527, %fd526, 0d414E848000000000;
	rsqrt.approx.f64 	%fd528, %fd527;
	mul.f64 	%fd529, %fd528, %fd528;
	mul.f64 	%fd530, %fd528, %fd529;
	mul.f64 	%fd531, %fd520, 0d4050ACCCCCCCCCCD;
	mul.f64 	%fd532, %fd531, %fd530;
	fma.rn.f64 	%fd533, %fd521, %fd532, %fd514;
	fma.rn.f64 	%fd534, %fd522, %fd532, %fd515;
	fma.rn.f64 	%fd535, %fd523, %fd532, %fd516;
	ld.shared.v2.f64 	{%fd536, %fd537}, [%r26+832];
	ld.shared.v2.f64 	{%fd538, %fd539}, [%r26+848];
	sub.f64 	%fd540, %fd536, %fd1;
	sub.f64 	%fd541, %fd537, %fd2;
	sub.f64 	%fd542, %fd538, %fd3;
	mul.f64 	%fd543, %fd541, %fd541;
	fma.rn.f64 	%fd544, %fd540, %fd540, %fd543;
	fma.rn.f64 	%fd545, %fd542, %fd542, %fd544;
	add.f64 	%fd546, %fd545, 0d414E848000000000;
	rsqrt.approx.f64 	%fd547, %fd546;
	mul.f64 	%fd548, %fd547, %fd547;
	mul.f64 	%fd549, %fd547, %fd548;
	mul.f64 	%fd550, %fd539, 0d4050ACCCCCCCCCCD;
	mul.f64 	%fd551, %fd550, %fd549;
	fma.rn.f64 	%fd552, %fd540, %fd551, %fd533;
	fma.rn.f64 	%fd553, %fd541, %fd551, %fd534;
	fma.rn.f64 	%fd554, %fd542, %fd551, %fd535;
	ld.shared.v2.f64 	{%fd555, %fd556}, [%r26+864];
	ld.shared.v2.f64 	{%fd557, %fd558}, [%r26+880];
	sub.f64 	%fd559, %fd555, %fd1;
	sub.f64 	%fd560, %fd556, %fd2;
	sub.f64 	%fd561, %fd557, %fd3;
	mul.f64 	%fd562, %fd560, %fd560;
	fma.rn.f64 	%fd563, %fd559, %fd559, %fd562;
	fma.rn.f64 	%fd564, %fd561, %fd561, %fd563;
	add.f64 	%fd565, %fd564, 0d414E848000000000;
	rsqrt.approx.f64 	%fd566, %fd565;
	mul.f64 	%fd567, %fd566, %fd566;
	mul.f64 	%fd568, %fd566, %fd567;
	mul.f64 	%fd569, %fd558, 0d4050ACCCCCCCCCCD;
	mul.f64 	%fd570, %fd569, %fd568;
	fma.rn.f64 	%fd571, %fd559, %fd570, %fd552;
	fma.rn.f64 	%fd572, %fd560, %fd570, %fd553;
	fma.rn.f64 	%fd573, %fd561, %fd570, %fd554;
	ld.shared.v2.f64 	{%fd574, %fd575}, [%r26+896];
	ld.shared.v2.f64 	{%fd576, %fd577}, [%r26+912];
	sub.f64 	%fd578, %fd574, %fd1;
	sub.f64 	%fd579, %fd575, %fd2;
	sub.f64 	%fd580, %fd576, %fd3;
	mul.f64 	%fd581, %fd579, %fd579;
	fma.rn.f64 	%fd582, %fd578, %fd578, %fd581;
	fma.rn.f64 	%fd583, %fd580, %fd580, %fd582;
	add.f64 	%fd584, %fd583, 0d414E848000000000;
	rsqrt.approx.f64 	%fd585, %fd584;
	mul.f64 	%fd586, %fd585, %fd585;
	mul.f64 	%fd587, %fd585, %fd586;
	mul.f64 	%fd588, %fd577, 0d4050ACCCCCCCCCCD;
	mul.f64 	%fd589, %fd588, %fd587;
	fma.rn.f64 	%fd590, %fd578, %fd589, %fd571;
	fma.rn.f64 	%fd591, %fd579, %fd589, %fd572;
	fma.rn.f64 	%fd592, %fd580, %fd589, %fd573;
	ld.shared.v2.f64 	{%fd593, %fd594}, [%r26+928];
	ld.shared.v2.f64 	{%fd595, %fd596}, [%r26+944];
	sub.f64 	%fd597, %fd593, %fd1;
	sub.f64 	%fd598, %fd594, %fd2;
	sub.f64 	%fd599, %fd595, %fd3;
	mul.f64 	%fd600, %fd598, %fd598;
	fma.rn.f64 	%fd601, %fd597, %fd597, %fd600;
	fma.rn.f64 	%fd602, %fd599, %fd599, %fd601;
	add.f64 	%fd603, %fd602, 0d414E848000000000;
	rsqrt.approx.f64 	%fd604, %fd603;
	mul.f64 	%fd605, %fd604, %fd604;
	mul.f64 	%fd606, %fd604, %fd605;
	mul.f64 	%fd607, %fd596, 0d4050ACCCCCCCCCCD;
	mul.f64 	%fd608, %fd607, %fd606;
	fma.rn.f64 	%fd609, %fd597, %fd608, %fd590;
	fma.rn.f64 	%fd610, %fd598, %fd608, %fd591;
	fma.rn.f64 	%fd611, %fd599, %fd608, %fd592;
	ld.shared.v2.f64 	{%fd612, %fd613}, [%r26+960];
	ld.shared.v2.f64 	{%fd614, %fd615}, [%r26+976];
	sub.f64 	%fd616, %fd612, %fd1;
	sub.f64 	%fd617, %fd613, %fd2;
	sub.f64 	%fd618, %fd614, %fd3;
	mul.f64 	%fd619, %fd617, %fd617;
	fma.rn.f64 	%fd620, %fd616, %fd616, %fd619;
	fma.rn.f64 	%fd621, %fd618, %fd618, %fd620;
	add.f64 	%fd622, %fd621, 0d414E848000000000;
	rsqrt.approx.f64 	%fd623, %fd622;
	mul.f64 	%fd624, %fd623, %fd623;
	mul.f64 	%fd625, %fd623, %fd624;
	mul.f64 	%fd626, %fd615, 0d4050ACCCCCCCCCCD;
	mul.f64 	%fd627, %fd626, %fd625;
	fma.rn.f64 	%fd628, %fd616, %fd627, %fd609;
	fma.rn.f64 	%fd629, %fd617, %fd627, %fd610;
	fma.rn.f64 	%fd630, %fd618, %fd627, %fd611;
	ld.shared.v2.f64 	{%fd631, %fd632}, [%r26+992];
	ld.shared.v2.f64 	{%fd633, %fd634}, [%r26+1008];
	sub.f64 	%fd635, %fd631, %fd1;
	sub.f64 	%fd636, %fd632, %fd2;
	sub.f64 	%fd637, %fd633, %fd3;
	mul.f64 	%fd638, %fd636, %fd636;
	fma.rn.f64 	%fd639, %fd635, %fd635, %fd638;
	fma.rn.f64 	%fd640, %fd637, %fd637, %fd639;
	add.f64 	%fd641, %fd640, 0d414E848000000000;
	rsqrt.approx.f64 	%fd642, %fd641;
	mul.f64 	%fd643, %fd642, %fd642;
	mul.f64 	%fd644, %fd642, %fd643;
	mul.f64 	%fd645, %fd634, 0d4050ACCCCCCCCCCD;
	mul.f64 	%fd646, %fd645, %fd644;
	fma.rn.f64 	%fd647, %fd635, %fd646, %fd628;
	fma.rn.f64 	%fd648, %fd636, %fd646, %fd629;
	fma.rn.f64 	%fd649, %fd637, %fd646, %fd630;
	ld.shared.v2.f64 	{%fd650, %fd651}, [%r26+1024];
	ld.shared.v2.f64 	{%fd652, %fd653}, [%r26+1040];
	sub.f64 	%fd654, %fd650, %fd1;
	sub.f64 	%fd655, %fd651, %fd2;
	sub.f64 	%fd656, %fd652, %fd3;
	mul.f64 	%fd657, %fd655, %fd655;
	fma.rn.f64 	%fd658, %fd654, %fd654, %fd657;
	fma.rn.f64 	%fd659, %fd656, %fd656, %fd658;
	add.f64 	%fd660, %fd659, 0d414E848000000000;
	rsqrt.approx.f64 	%fd661, %fd660;
	mul.f64 	%fd662, %fd661, %fd661;
	mul.f64 	%fd663, %fd661, %fd662;
	mul.f64 	%fd664, %fd653, 0d4050ACCCCCCCCCCD;
	mul.f64 	%fd665, %fd664, %fd663;
	fma.rn.f64 	%fd666, %fd654, %fd665, %fd647;
	fma.rn.f64 	%fd667, %fd655, %fd665, %fd648;
	fma.rn.f64 	%fd668, %fd656, %fd665, %fd649;
	ld.shared.v2.f64 	{%fd669, %fd670}, [%r26+1056];
	ld.shared.v2.f64 	{%fd671, %fd672}, [%r26+1072];
	sub.f64 	%fd673, %fd669, %fd1;
	sub.f64 	%fd674, %fd670, %fd2;
	sub.f64 	%fd675, %fd671, %fd3;
	mul.f64 	%fd676, %fd674, %fd674;
	fma.rn.f64 	%fd677, %fd673, %fd673, %fd676;
	fma.rn.f64 	%fd678, %fd675, %fd675, %fd677;
	add.f64 	%fd679, %fd678, 0d414E848000000000;
	rsqrt.approx.f64 	%fd680, %fd679;
	mul.f64 	%fd681, %fd680, %fd680;
	mul.f64 	%fd682, %fd680, %fd681;
	mul.f64 	%fd683, %fd672, 0d4050ACCCCCCCCCCD;
	mul.f64 	%fd684, %fd683, %fd682;
	fma.rn.f64 	%fd685, %fd673, %fd684, %fd666;
	fma.rn.f64 	%fd686, %fd674, %fd684, %fd667;
	fma.rn.f64 	%fd687, %fd675, %fd684, %fd668;
	ld.shared.v2.f64 	{%fd688, %fd689}, [%r26+1088];
	ld.shared.v2.f64 	{%fd690, %fd691}, [%r26+1104];
	sub.f64 	%fd692, %fd688, %fd1;
	sub.f64 	%fd693, %fd689, %fd2;
	sub.f64 	%fd694, %fd690, %fd3;
	mul.f64 	%fd695, %fd693, %fd693;
	fma.rn.f64 	%fd696, %fd692, %fd692, %fd695;
	fma.rn.f64 	%fd697, %fd694, %fd694, %fd696;
	add.f64 	%fd698, %fd697, 0d414E848000000000;
	rsqrt.approx.f64 	%fd699, %fd698;
	mul.f64 	%fd700, %fd699, %fd699;
	mul.f64 	%fd701, %fd699, %fd700;
	mul.f64 	%fd702, %fd691, 0d4050ACCCCCCCCCCD;
	mul.f64 	%fd703, %fd702, %fd701;
	fma.rn.f64 	%fd704, %fd692, %fd703, %fd685;
	fma.rn.f64 	%fd705, %fd693, %fd703, %fd686;
	fma.rn.f64 	%fd706, %fd694, %fd703, %fd687;
	ld.shared.v2.f64 	{%fd707, %fd708}, [%r26+1120];
	ld.shared.v2.f64 	{%fd709, %fd710}, [%r26+1136];
	sub.f64 	%fd711, %fd707, %fd1;
	sub.f64 	%fd712, %fd708, %fd2;
	sub.f64 	%fd713, %fd709, %fd3;
	mul.f64 	%fd714, %fd712, %fd712;
	fma.rn.f64 	%fd715, %fd711, %fd711, %fd714;
	fma.rn.f64 	%fd716, %fd713, %fd713, %fd715;
	add.f64 	%fd717, %fd716, 0d414E848000000000;
	rsqrt.approx.f64 	%fd718, %fd717;
	mul.f64 	%fd719, %fd718, %fd718;
	mul.f64 	%fd720, %fd718, %fd719;
	mul.f64 	%fd721, %fd710, 0d4050ACCCCCCCCCCD;
	mul.f64 	%fd722, %fd721, %fd720;
	fma.rn.f64 	%fd723, %fd711, %fd722, %fd704;
	fma.rn.f64 	%fd724, %fd712, %fd722, %fd705;
	fma.rn.f64 	%fd725, %fd713, %fd722, %fd706;
	ld.shared.v2.f64 	{%fd726, %fd727}, [%r26+1152];
	ld.shared.v2.f64 	{%fd728, %fd729}, [%r26+1168];
	sub.f64 	%fd730, %fd726, %fd1;
	sub.f64 	%fd731, %fd727, %fd2;
	sub.f64 	%fd732, %fd728, %fd3;
	mul.f64 	%fd733, %fd731, %fd731;
	fma.rn.f64 	%fd734, %fd730, %fd730, %fd733;
	fma.rn.f64 	%fd735, %fd732, %fd732, %fd734;
	add.f64 	%fd736, %fd735, 0d414E848000000000;
	rsqrt.approx.f64 	%fd737, %fd736;
	mul.f64 	%fd738, %fd737, %fd737;
	mul.f64 	%fd739, %fd737, %fd738;
	mul.f64 	%fd740, %fd729, 0d4050ACCCCCCCCCCD;
	mul.f64 	%fd741, %fd740, %fd739;
	fma.rn.f64 	%fd742, %fd730, %fd741, %fd723;
	fma.rn.f64 	%fd743, %fd731, %fd741, %fd724;
	fma.rn.f64 	%fd744, %fd732, %fd741, %fd725;
	ld.shared.v2.f64 	{%fd745, %fd746}, [%r26+1184];
	ld.shared.v2.f64 	{%fd747, %fd748}, [%r26+1200];
	sub.f64 	%fd749, %fd745, %fd1;
	sub.f64 	%fd750, %fd746, %fd2;
	sub.f64 	%fd751, %fd747, %fd3;
	mul.f64 	%fd752, %fd750, %fd750;
	fma.rn.f64 	%fd753, %fd749, %fd749, %fd752;
	fma.rn.f64 	%fd754, %fd751, %fd751, %fd753;
	add.f64 	%fd755, %fd754, 0d414E848000000000;
	rsqrt.approx.f64 	%fd756, %fd755;
	mul.f64 	%fd757, %fd756, %fd756;
	mul.f64 	%fd758, %fd756, %fd757;
	mul.f64 	%fd759, %fd748, 0d4050ACCCCCCCCCCD;
	mul.f64 	%fd760, %fd759, %fd758;
	fma.rn.f64 	%fd761, %fd749, %fd760, %fd742;
	fma.rn.f64 	%fd762, %fd750, %fd760, %fd743;
	fma.rn.f64 	%fd763, %fd751, %fd760, %fd744;
	ld.shared.v2.f64 	{%fd764, %fd765}, [%r26+1216];
	ld.shared.v2.f64 	{%fd766, %fd767}, [%r26+1232];
	sub.f64 	%fd768, %fd764, %fd1;
	sub.f64 	%fd769, %fd765, %fd2;
	sub.f64 	%fd770, %fd766, %fd3;
	mul.f64 	%fd771, %fd769, %fd769;
	fma.rn.f64 	%fd772, %fd768, %fd768, %fd771;
	fma.rn.f64 	%fd773, %fd770, %fd770, %fd772;
	add.f64 	%fd774, %fd773, 0d414E848000000000;
	rsqrt.approx.f64 	%fd775, %fd774;
	mul.f64 	%fd776, %fd775, %fd775;
	mul.f64 	%fd777, %fd775, %fd776;
	mul.f64 	%fd778, %fd767, 0d4050ACCCCCCCCCCD;
	mul.f64 	%fd779, %fd778, %fd777;
	fma.rn.f64 	%fd780, %fd768, %fd779, %fd761;
	fma.rn.f64 	%fd781, %fd769, %fd779, %fd762;
	fma.rn.f64 	%fd782, %fd770, %fd779, %fd763;
	ld.shared.v2.f64 	{%fd783, %fd784}, [%r26+1248];
	ld.shared.v2.f64 	{%fd785, %fd786}, [%r26+1264];
	sub.f64 	%fd787, %fd783, %fd1;
	sub.f64 	%fd788, %fd784, %fd2;
	sub.f64 	%fd789, %fd785, %fd3;
	mul.f64 	%fd790, %fd788, %fd788;
	fma.rn.f64 	%fd791, %fd787, %fd787, %fd790;
	fma.rn.f64 	%fd792, %fd789, %fd789, %fd791;
	add.f64 	%fd793, %fd792, 0d414E848000000000;
	rsqrt.approx.f64 	%fd794, %fd793;
	mul.f64 	%fd795, %fd794, %fd794;
	mul.f64 	%fd796, %fd794, %fd795;
	mul.f64 	%fd797, %fd786, 0d4050ACCCCCCCCCCD;
	mul.f64 	%fd798, %fd797, %fd796;
	fma.rn.f64 	%fd799, %fd787, %fd798, %fd780;
	fma.rn.f64 	%fd800, %fd788, %fd798, %fd781;
	fma.rn.f64 	%fd801, %fd789, %fd798, %fd782;
	ld.shared.v2.f64 	{%fd802, %fd803}, [%r26+1280];
	ld.shared.v2.f64 	{%fd804, %fd805}, [%r26+1296];
	sub.f64 	%fd806, %fd802, %fd1;
	sub.f64 	%fd807, %fd803, %fd2;
	sub.f64 	%fd808, %fd804, %fd3;
	mul.f64 	%fd809, %fd807, %fd807;
	fma.rn.f64 	%fd810, %fd806, %fd806, %fd809;
	fma.rn.f64 	%fd811, %fd808, %fd808, %fd810;
	add.f64 	%fd812, %fd811, 0d414E848000000000;
	rsqrt.approx.f64 	%fd813, %fd812;
	mul.f64 	%fd814, %fd813, %fd813;
	mul.f64 	%fd815, %fd813, %fd814;
	mul.f64 	%fd816, %fd805, 0d4050ACCCCCCCCCCD;
	mul.f64 	%fd817, %fd816, %fd815;
	fma.rn.f64 	%fd818, %fd806, %fd817, %fd799;
	fma.rn.f64 	%fd819, %fd807, %fd817, %fd800;
	fma.rn.f64 	%fd820, %fd808, %fd817, %fd801;
	ld.shared.v2.f64 	{%fd821, %fd822}, [%r26+1312];
	ld.shared.v2.f64 	{%fd823, %fd824}, [%r26+1328];
	sub.f64 	%fd825, %fd821, %fd1;
	sub.f64 	%fd826, %fd822, %fd2;
	sub.f64 	%fd827, %fd823, %fd3;
	mul.f64 	%fd828, %fd826, %fd826;
	fma.rn.f64 	%fd829, %fd825, %fd825, %fd828;
	fma.rn.f64 	%fd830, %fd827, %fd827, %fd829;
	add.f64 	%fd831, %fd830, 0d414E848000000000;
	rsqrt.approx.f64 	%fd832, %fd831;
	mul.f64 	%fd833, %fd832, %fd832;
	mul.f64 	%fd834, %fd832, %fd833;
	mul.f64 	%fd835, %fd824, 0d4050ACCCCCCCCCCD;
	mul.f64 	%fd836, %fd835, %fd834;
	fma.rn.f64 	%fd837, %fd825, %fd836, %fd818;
	fma.rn.f64 	%fd838, %fd826, %fd836, %fd819;
	fma.rn.f64 	%fd839, %fd827, %fd836, %fd820;
	ld.shared.v2.f64 	{%fd840, %fd841}, [%r26+1344];
	ld.shared.v2.f64 	{%fd842, %fd843}, [%r26+1360];
	sub.f64 	%fd844, %fd840, %fd1;
	sub.f64 	%fd845, %fd841, %fd2;
	sub.f64 	%fd846, %fd842, %fd3;
	mul.f64 	%fd847, %fd845, %fd845;
	fma.rn.f64 	%fd848, %fd844, %fd844, %fd847;
	fma.rn.f64 	%fd849, %fd846, %fd846, %fd848;
	add.f64 	%fd850, %fd849, 0d414E848000000000;
	rsqrt.approx.f64 	%fd851, %fd850;
	mul.f64 	%fd852, %fd851, %fd851;
	mul.f64 	%fd853, %fd851, %fd852;
	mul.f64 	%fd854, %fd843, 0d4050ACCCCCCCCCCD;
	mul.f64 	%fd855, %fd854, %fd853;
	fma.rn.f64 	%fd856, %fd844, %fd855, %fd837;
	fma.rn.f64 	%fd857, %fd845, %fd855, %fd838;
	fma.rn.f64 	%fd858, %fd846, %fd855, %fd839;
	ld.shared.v2.f64 	{%fd859, %fd860}, [%r26+1376];
	ld.shared.v2.f64 	{%fd861, %fd862}, [%r26+1392];
	sub.f64 	%fd863, %fd859, %fd1;
	sub.f64 	%fd864, %fd860, %fd2;
	sub.f64 	%fd865, %fd861, %fd3;
	mul.f64 	%fd866, %fd864, %fd864;
	fma.rn.f64 	%fd867, %fd863, %fd863, %fd866;
	fma.rn.f64 	%fd868, %fd865, %fd865, %fd867;
	add.f64 	%fd869, %fd868, 0d414E848000000000;
	rsqrt.approx.f64 	%fd870, %fd869;
	mul.f64 	%fd871, %fd870, %fd870;
	mul.f64 	%fd872, %fd870, %fd871;
	mul.f64 	%fd873, %fd862, 0d4050ACCCCCCCCCCD;
	mul.f64 	%fd874, %fd873, %fd872;
	fma.rn.f64 	%fd875, %fd863, %fd874, %fd856;
	fma.rn.f64 	%fd876, %fd864, %fd874, %fd857;
	fma.rn.f64 	%fd877, %fd865, %fd874, %fd858;
	ld.shared.v2.f64 	{%fd878, %fd879}, [%r26+1408];
	ld.shared.v2.f64 	{%fd880, %fd881}, [%r26+1424];
	sub.f64 	%fd882, %fd878, %fd1;
	sub.f64 	%fd883, %fd879, %fd2;
	sub.f64 	%fd884, %fd880, %fd3;
	mul.f64 	%fd885, %fd883, %fd883;
	fma.rn.f64 	%fd886, %fd882, %fd882, %fd885;
	fma.rn.f64 	%fd887, %fd884, %fd884, %fd886;
	add.f64 	%fd888, %fd887, 0d414E848000000000;
	rsqrt.approx.f64 	%fd889, %fd888;
	mul.f64 	%fd890, %fd889, %fd889;
	mul.f64 	%fd891, %fd889, %fd890;
	mul.f64 	%fd892, %fd881, 0d4050ACCCCCCCCCCD;
	mul.f64 	%fd893, %fd892, %fd891;
	fma.rn.f64 	%fd894, %fd882, %fd893, %fd875;
	fma.rn.f64 	%fd895, %fd883, %fd893, %fd876;
	fma.rn.f64 	%fd896, %fd884, %fd893, %fd877;
	ld.shared.v2.f64 	{%fd897, %fd898}, [%r26+1440];
	ld.shared.v2.f64 	{%fd899, %fd900}, [%r26+1456];
	sub.f64 	%fd901, %fd897, %fd1;
	sub.f64 	%fd902, %fd898, %fd2;
	sub.f64 	%fd903, %fd899, %fd3;
	mul.f64 	%fd904, %fd902, %fd902;
	fma.rn.f64 	%fd905, %fd901, %fd901, %fd904;
	fma.rn.f64 	%fd906, %fd903, %fd903, %fd905;
	add.f64 	%fd907, %fd906, 0d414E848000000000;
	rsqrt.approx.f64 	%fd908, %fd907;
	mul.f64 	%fd909, %fd908, %fd908;
	mul.f64 	%fd910, %fd908, %fd909;
	mul.f64 	%fd911, %fd900, 0d4050ACCCCCCCCCCD;
	mul.f64 	%fd912, %fd911, %fd910;
	fma.rn.f64 	%fd913, %fd901, %fd912, %fd894;
	fma.rn.f64 	%fd914, %fd902, %fd912, %fd895;
	fma.rn.f64 	%fd915, %fd903, %fd912, %fd896;
	ld.shared.v2.f64 	{%fd916, %fd917}, [%r26+1472];
	ld.shared.v2.f64 	{%fd918, %fd919}, [%r26+1488];
	sub.f64 	%fd920, %fd916, %fd1;
	sub.f64 	%fd921, %fd917, %fd2;
	sub.f64 	%fd922, %fd918, %fd3;
	mul.f64 	%fd923, %fd921, %fd921;
	fma.rn.f64 	%fd924, %fd920, %fd920, %fd923;
	fma.rn.f64 	%fd925, %fd922, %fd922, %fd924;
	add.f64 	%fd926, %fd925, 0d414E848000000000;
	rsqrt.approx.f64 	%fd927, %fd926;
	mul.f64 	%fd928, %fd927, %fd927;
	mul.f64 	%fd929, %fd927, %fd928;
	mul.f64 	%fd930, %fd919, 0d4050ACCCCCCCCCCD;
	mul.f64 	%fd931, %fd930, %fd929;
	fma.rn.f64 	%fd932, %fd920, %fd931, %fd913;
	fma.rn.f64 	%fd933, %fd921, %fd931, %fd914;
	fma.rn.f64 	%fd934, %fd922, %fd931, %fd915;
	ld.shared.v2.f64 	{%fd935, %fd936}, [%r26+1504];
	ld.shared.v2.f64 	{%fd937, %fd938}, [%r26+1520];
	sub.f64 	%fd939, %fd935, %fd1;
	sub.f64 	%fd940, %fd936, %fd2;
	sub.f64 	%fd941, %fd937, %fd3;
	mul.f64 	%fd942, %fd940, %fd940;
	fma.rn.f64 	%fd943, %fd939, %fd939, %fd942;
	fma.rn.f64 	%fd944, %fd941, %fd941, %fd943;
	add.f64 	%fd945, %fd944, 0d414E848000000000;
	rsqrt.approx.f64 	%fd946, %fd945;
	mul.f64 	%fd947, %fd946, %fd946;
	mul.f64 	%fd948, %fd946, %fd947;
	mul.f64 	%fd949, %fd938, 0d4050ACCCCCCCCCCD;
	mul.f64 	%fd950, %fd949, %fd948;
	fma.rn.f64 	%fd951, %fd939, %fd950, %fd932;
	fma.rn.f64 	%fd952, %fd940, %fd950, %fd933;
	fma.rn.f64 	%fd953, %fd941, %fd950, %fd934;
	ld.shared.v2.f64 	{%fd954, %fd955}, [%r26+1536];
	ld.shared.v2.f64 	{%fd956, %fd957}, [%r26+1552];
	sub.f64 	%fd958, %fd954, %fd1;
	sub.f64 	%fd959, %fd955, %fd2;
	sub.f64 	%fd960, %fd956, %fd3;
	mul.f64 	%fd961, %fd959, %fd959;
	fma.rn.f64 	%fd962, %fd958, %fd958, %fd961;
	fma.rn.f64 	%fd963, %fd960, %fd960, %fd962;
	add.f64 	%fd964, %fd963, 0d414E848000000000;
	rsqrt.approx.f64 	%fd965, %fd964;
	mul.f64 	%fd966, %fd965, %fd965;
	mul.f64 	%fd967, %fd965, %fd966;
	mul.f64 	%fd968, %fd957, 0d4050ACCCCCCCCCCD;
	mul.f64 	%fd969, %fd968, %fd967;
	fma.rn.f64 	%fd970, %fd958, %fd969, %fd951;
	fma.rn.f64 	%fd971, %fd959, %fd969, %fd952;
	fma.rn.f64 	%fd972, %fd960, %fd969, %fd953;
	ld.shared.v2.f64 	{%fd973, %fd974}, [%r26+1568];
	ld.shared.v2.f64 	{%fd975, %fd976}, [%r26+1584];
	sub.f64 	%fd977, %fd973, %fd1;
	sub.f64 	%fd978, %fd974, %fd2;
	sub.f64 	%fd979, %fd975, %fd3;
	mul.f64 	%fd980, %fd978, %fd978;
	fma.rn.f64 	%fd981, %fd977, %fd977, %fd980;
	fma.rn.f64 	%fd982, %fd979, %fd979, %fd981;
	add.f64 	%fd983, %fd982, 0d414E848000000000;
	rsqrt.approx.f64 	%fd984, %fd983;
	mul.f64 	%fd985, %fd984, %fd984;
	mul.f64 	%fd986, %fd984, %fd985;
	mul.f64 	%fd987, %fd976, 0d4050ACCCCCCCCCCD;
	mul.f64 	%fd988, %fd987, %fd986;
	fma.rn.f64 	%fd989, %fd977, %fd988, %fd970;
	fma.rn.f64 	%fd990, %fd978, %fd988, %fd971;
	fma.rn.f64 	%fd991, %fd979, %fd988, %fd972;
	ld.shared.v2.f64 	{%fd992, %fd993}, [%r26+1600];
	ld.shared.v2.f64 	{%fd994, %fd995}, [%r26+1616];
	sub.f64 	%fd996, %fd992, %fd1;
	sub.f64 	%fd997, %fd993, %fd2;
	sub.f64 	%fd998, %fd994, %fd3;
	mul.f64 	%fd999, %fd997, %fd997;
	fma.rn.f64 	%fd1000, %fd996, %fd996, %fd999;
	fma.rn.f64 	%fd1001, %fd998, %fd998, %fd1000;
	add.f64 	%fd1002, %fd1001, 0d414E848000000000;
	rsqrt.approx.f64 	%fd1003, %fd1002;
	mul.f64 	%fd1004, %fd1003, %fd1003;
	mul.f64 	%fd1005, %fd1003, %fd1004;
	mul.f64 	%fd1006, %fd995, 0d4050ACCCCCCCCCCD;
	mul.f64 	%fd1007, %fd1006, %fd1005;
	fma.rn.f64 	%fd1008, %fd996, %fd1007, %fd989;
	fma.rn.f64 	%fd1009, %fd997, %fd1007, %fd990;
	fma.rn.f64 	%fd1010, %fd998, %fd1007, %fd991;
	ld.shared.v2.f64 	{%fd1011, %fd1012}, [%r26+1632];
	ld.shared.v2.f64 	{%fd1013, %fd1014}, [%r26+1648];
	sub.f64 	%fd1015, %fd1011, %fd1;
	sub.f64 	%fd1016, %fd1012, %fd2;
	sub.f64 	%fd1017, %fd1013, %fd3;
	mul.f64 	%fd1018, %fd1016, %fd1016;
	fma.rn.f64 	%fd1019, %fd1015, %fd1015, %fd1018;
	fma.rn.f64 	%fd1020, %fd1017, %fd1017, %fd1019;
	add.f64 	%fd1021, %fd1020, 0d414E848000000000;
	rsqrt.approx.f64 	%fd1022, %fd1021;
	mul.f64 	%fd1023, %fd1022, %fd1022;
	mul.f64 	%fd1024, %fd1022, %fd1023;
	mul.f64 	%fd1025, %fd1014, 0d4050ACCCCCCCCCCD;
	mul.f64 	%fd1026, %fd1025, %fd1024;
	fma.rn.f64 	%fd1027, %fd1015, %fd1026, %fd1008;
	fma.rn.f64 	%fd1028, %fd1016, %fd1026, %fd1009;
	fma.rn.f64 	%fd1029, %fd1017, %fd1026, %fd1010;
	ld.shared.v2.f64 	{%fd1030, %fd1031}, [%r26+1664];
	ld.shared.v2.f64 	{%fd1032, %fd1033}, [%r26+1680];
	sub.f64 	%fd1034, %fd1030, %fd1;
	sub.f64 	%fd1035, %fd1031, %fd2;
	sub.f64 	%fd1036, %fd1032, %fd3;
	mul.f64 	%fd1037, %fd1035, %fd1035;
	fma.rn.f64 	%fd1038, %fd1034, %fd1034, %fd1037;
	fma.rn.f64 	%fd1039, %fd1036, %fd1036, %fd1038;
	add.f64 	%fd1040, %fd1039, 0d414E848000000000;
	rsqrt.approx.f64 	%fd1041, %fd1040;
	mul.f64 	%fd1042, %fd1041, %fd1041;
	mul.f64 	%fd1043, %fd1041, %fd1042;
	mul.f64 	%fd1044, %fd1033, 0d4050ACCCCCCCCCCD;
	mul.f64 	%fd1045, %fd1044, %fd1043;
	fma.rn.f64 	%fd1046, %fd1034, %fd1045, %fd1027;
	fma.rn.f64 	%fd1047, %fd1035, %fd1045, %fd1028;
	fma.rn.f64 	%fd1048, %fd1036, %fd1045, %fd1029;
	ld.shared.v2.f64 	{%fd1049, %fd1050}, [%r26+1696];
	ld.shared.v2.f64 	{%fd1051, %fd1052}, [%r26+1712];
	sub.f64 	%fd1053, %fd1049, %fd1;
	sub.f64 	%fd1054, %fd1050, %fd2;
	sub.f64 	%fd1055, %fd1051, %fd3;
	mul.f64 	%fd1056, %fd1054, %fd1054;
	fma.rn.f64 	%fd1057, %fd1053, %fd1053, %fd1056;
	fma.rn.f64 	%fd1058, %fd1055, %fd1055, %fd1057;
	add.f64 	%fd1059, %fd1058, 0d414E848000000000;
	rsqrt.approx.f64 	%fd1060, %fd1059;
	mul.f64 	%fd1061, %fd1060, %fd1060;
	mul.f64 	%fd1062, %fd1060, %fd1061;
	mul.f64 	%fd1063, %fd1052, 0d4050ACCCCCCCCCCD;
	mul.f64 	%fd1064, %fd1063, %fd1062;
	fma.rn.f64 	%fd1065, %fd1053, %fd1064, %fd1046;
	fma.rn.f64 	%fd1066, %fd1054, %fd1064, %fd1047;
	fma.rn.f64 	%fd1067, %fd1055, %fd1064, %fd1048;
	ld.shared.v2.f64 	{%fd1068, %fd1069}, [%r26+1728];
	ld.shared.v2.f64 	{%fd1070, %fd1071}, [%r26+1744];
	sub.f64 	%fd1072, %fd1068, %fd1;
	sub.f64 	%fd1073, %fd1069, %fd2;
	sub.f64 	%fd1074, %fd1070, %fd3;
	mul.f64 	%fd1075, %fd1073, %fd1073;
	fma.rn.f64 	%fd1076, %fd1072, %fd1072, %fd1075;
	fma.rn.f64 	%fd1077, %fd1074, %fd1074, %fd1076;
	add.f64 	%fd1078, %fd1077, 0d414E848000000000;
	rsqrt.approx.f64 	%fd1079, %fd1078;
	mul.f64 	%fd1080, %fd1079, %fd1079;
	mul.f64 	%fd1081, %fd1079, %fd1080;
	mul.f64 	%fd1082, %fd1071, 0d4050ACCCCCCCCCCD;
	mul.f64 	%fd1083, %fd1082, %fd1081;
	fma.rn.f64 	%fd1084, %fd1072, %fd1083, %fd1065;
	fma.rn.f64 	%fd1085, %fd1073, %fd1083, %fd1066;
	fma.rn.f64 	%fd1086, %fd1074, %fd1083, %fd1067;
	ld.shared.v2.f64 	{%fd1087, %fd1088}, [%r26+1760];
	ld.shared.v2.f64 	{%fd1089, %fd1090}, [%r26+1776];
	sub.f64 	%fd1091, %fd1087, %fd1;
	sub.f64 	%fd1092, %fd1088, %fd2;
	sub.f64 	%fd1093, %fd1089, %fd3;
	mul.f64 	%fd1094, %fd1092, %fd1092;
	fma.rn.f64 	%fd1095, %fd1091, %fd1091, %fd1094;
	fma.rn.f64 	%fd1096, %fd1093, %fd1093, %fd1095;
	add.f64 	%fd1097, %fd1096, 0d414E848000000000;
	rsqrt.approx.f64 	%fd1098, %fd1097;
	mul.f64 	%fd1099, %fd1098, %fd1098;
	mul.f64 	%fd1100, %fd1098, %fd1099;
	mul.f64 	%fd1101, %fd1090, 0d4050ACCCCCCCCCCD;
	mul.f64 	%fd1102, %fd1101, %fd1100;
	fma.rn.f64 	%fd1103, %fd1091, %fd1102, %fd1084;
	fma.rn.f64 	%fd1104, %fd1092, %fd1102, %fd1085;
	fma.rn.f64 	%fd1105, %fd1093, %fd1102, %fd1086;
	ld.shared.v2.f64 	{%fd1106, %fd1107}, [%r26+1792];
	ld.shared.v2.f64 	{%fd1108, %fd1109}, [%r26+1808];
	sub.f64 	%fd1110, %fd1106, %fd1;
	sub.f64 	%fd1111, %fd1107, %fd2;
	sub.f64 	%fd1112, %fd1108, %fd3;
	mul.f64 	%fd1113, %fd1111, %fd1111;
	fma.rn.f64 	%fd1114, %fd1110, %fd1110, %fd1113;
	fma.rn.f64 	%fd1115, %fd1112, %fd1112, %fd1114;
	add.f64 	%fd1116, %fd1115, 0d414E848000000000;
	rsqrt.approx.f64 	%fd1117, %fd1116;
	mul.f64 	%fd1118, %fd1117, %fd1117;
	mul.f64 	%fd1119, %fd1117, %fd1118;
	mul.f64 	%fd1120, %fd1109, 0d4050ACCCCCCCCCCD;
	mul.f64 	%fd1121, %fd1120, %fd1119;
	fma.rn.f64 	%fd1122, %fd1110, %fd1121, %fd1103;
	fma.rn.f64 	%fd1123, %fd1111, %fd1121, %fd1104;
	fma.rn.f64 	%fd1124, %fd1112, %fd1121, %fd1105;
	ld.shared.v2.f64 	{%fd1125, %fd1126}, [%r26+1824];
	ld.shared.v2.f64 	{%fd1127, %fd1128}, [%r26+1840];
	sub.f64 	%fd1129, %fd1125, %fd1;
	sub.f64 	%fd1130, %fd1126, %fd2;
	sub.f64 	%fd1131, %fd1127, %fd3;
	mul.f64 	%fd1132, %fd1130, %fd1130;
	fma.rn.f64 	%fd1133, %fd1129, %fd1129, %fd1132;
	fma.rn.f64 	%fd1134, %fd1131, %fd1131, %fd1133;
	add.f64 	%fd1135, %fd1134, 0d414E848000000000;
	rsqrt.approx.f64 	%fd1136, %fd1135;
	mul.f64 	%fd1137, %fd1136, %fd1136;
	mul.f64 	%fd1138, %fd1136, %fd1137;
	mul.f64 	%fd1139, %fd1128, 0d4050ACCCCCCCCCCD;
	mul.f64 	%fd1140, %fd1139, %fd1138;
	fma.rn.f64 	%fd1141, %fd1129, %fd1140, %fd1122;
	fma.rn.f64 	%fd1142, %fd1130, %fd1140, %fd1123;
	fma.rn.f64 	%fd1143, %fd1131, %fd1140, %fd1124;
	ld.shared.v2.f64 	{%fd1144, %fd1145}, [%r26+1856];
	ld.shared.v2.f64 	{%fd1146, %fd1147}, [%r26+1872];
	sub.f64 	%fd1148, %fd1144, %fd1;
	sub.f64 	%fd1149, %fd1145, %fd2;
	sub.f64 	%fd1150, %fd1146, %fd3;
	mul.f64 	%fd1151, %fd1149, %fd1149;
	fma.rn.f64 	%fd1152, %fd1148, %fd1148, %fd1151;
	fma.rn.f64 	%fd1153, %fd1150, %fd1150, %fd1152;
	add.f64 	%fd1154, %fd1153, 0d414E848000000000;
	rsqrt.approx.f64 	%fd1155, %fd1154;
	mul.f64 	%fd1156, %fd1155, %fd1155;
	mul.f64 	%fd1157, %fd1155, %fd1156;
	mul.f64 	%fd1158, %fd1147, 0d4050ACCCCCCCCCCD;
	mul.f64 	%fd1159, %fd1158, %fd1157;
	fma.rn.f64 	%fd1160, %fd1148, %fd1159, %fd1141;
	fma.rn.f64 	%fd1161, %fd1149, %fd1159, %fd1142;
	fma.rn.f64 	%fd1162, %fd1150, %fd1159, %fd1143;
	ld.shared.v2.f64 	{%fd1163, %fd1164}, [%r26+1888];
	ld.shared.v2.f64 	{%fd1165, %fd1166}, [%r26+1904];
	sub.f64 	%fd1167, %fd1163, %fd1;
	sub.f64 	%fd1168, %fd1164, %fd2;
	sub.f64 	%fd1169, %fd1165, %fd3;
	mul.f64 	%fd1170, %fd1168, %fd1168;
	fma.rn.f64 	%fd1171, %fd1167, %fd1167, %fd1170;
	fma.rn.f64 	%fd1172, %fd1169, %fd1169, %fd1171;
	add.f64 	%fd1173, %fd1172, 0d414E848000000000;
	rsqrt.approx.f64 	%fd1174, %fd1173;
	mul.f64 	%fd1175, %fd1174, %fd1174;
	mul.f64 	%fd1176, %fd1174, %fd1175;
	mul.f64 	%fd1177, %fd1166, 0d4050ACCCCCCCCCCD;
	mul.f64 	%fd1178, %fd1177, %fd1176;
	fma.rn.f64 	%fd1179, %fd1167, %fd1178, %fd1160;
	fma.rn.f64 	%fd1180, %fd1168, %fd1178, %fd1161;
	fma.rn.f64 	%fd1181, %fd1169, %fd1178, %fd1162;
	ld.shared.v2.f64 	{%fd1182, %fd1183}, [%r26+1920];
	ld.shared.v2.f64 	{%fd1184, %fd1185}, [%r26+1936];
	sub.f64 	%fd1186, %fd1182, %fd1;
	sub.f64 	%fd1187, %fd1183, %fd2;
	sub.f64 	%fd1188, %fd1184, %fd3;
	mul.f64 	%fd1189, %fd1187, %fd1187;
	fma.rn.f64 	%fd1190, %fd1186, %fd1186, %fd1189;
	fma.rn.f64 	%fd1191, %fd1188, %fd1188, %fd1190;
	add.f64 	%fd1192, %fd1191, 0d414E848000000000;
	rsqrt.approx.f64 	%fd1193, %fd1192;
	mul.f64 	%fd1194, %fd1193, %fd1193;
	mul.f64 	%fd1195, %fd1193, %fd1194;
	mul.f64 	%fd1196, %fd1185, 0d4050ACCCCCCCCCCD;
	mul.f64 	%fd1197, %fd1196, %fd1195;
	fma.rn.f64 	%fd1198, %fd1186, %fd1197, %fd1179;
	fma.rn.f64 	%fd1199, %fd1187, %fd1197, %fd1180;
	fma.rn.f64 	%fd1200, %fd1188, %fd1197, %fd1181;
	ld.shared.v2.f64 	{%fd1201, %fd1202}, [%r26+1952];
	ld.shared.v2.f64 	{%fd1203, %fd1204}, [%r26+1968];
	sub.f64 	%fd1205, %fd1201, %fd1;
	sub.f64 	%fd1206, %fd1202, %fd2;
	sub.f64 	%fd1207, %fd1203, %fd3;
	mul.f64 	%fd1208, %fd1206, %fd1206;
	fma.rn.f64 	%fd1209, %fd1205, %fd1205, %fd1208;
	fma.rn.f64 	%fd1210, %fd1207, %fd1207, %fd1209;
	add.f64 	%fd1211, %fd1210, 0d414E848000000000;
	rsqrt.approx.f64 	%fd1212, %fd1211;
	mul.f64 	%fd1213, %fd1212, %fd1212;
	mul.f64 	%fd1214, %fd1212, %fd1213;
	mul.f64 	%fd1215, %fd1204, 0d4050ACCCCCCCCCCD;
	mul.f64 	%fd1216, %fd1215, %fd1214;
	fma.rn.f64 	%fd1217, %fd1205, %fd1216, %fd1198;
	fma.rn.f64 	%fd1218, %fd1206, %fd1216, %fd1199;
	fma.rn.f64 	%fd1219, %fd1207, %fd1216, %fd1200;
	ld.shared.v2.f64 	{%fd1220, %fd1221}, [%r26+1984];
	ld.shared.v2.f64 	{%fd1222, %fd1223}, [%r26+2000];
	sub.f64 	%fd1224, %fd1220, %fd1;
	sub.f64 	%fd1225, %fd1221, %fd2;
	sub.f64 	%fd1226, %fd1222, %fd3;
	mul.f64 	%fd1227, %fd1225, %fd1225;
	fma.rn.f64 	%fd1228, %fd1224, %fd1224, %fd1227;
	fma.rn.f64 	%fd1229, %fd1226, %fd1226, %fd1228;
	add.f64 	%fd1230, %fd1229, 0d414E848000000000;
	rsqrt.approx.f64 	%fd1231, %fd1230;
	mul.f64 	%fd1232, %fd1231, %fd1231;
	mul.f64 	%fd1233, %fd1231, %fd1232;
	mul.f64 	%fd1234, %fd1223, 0d4050ACCCCCCCCCCD;
	mul.f64 	%fd1235, %fd1234, %fd1233;
	fma.rn.f64 	%fd1236, %fd1224, %fd1235, %fd1217;
	fma.rn.f64 	%fd1237, %fd1225, %fd1235, %fd1218;
	fma.rn.f64 	%fd1238, %fd1226, %fd1235, %fd1219;
	ld.shared.v2.f64 	{%fd1239, %fd1240}, [%r26+2016];
	ld.shared.v2.f64 	{%fd1241, %fd1242}, [%r26+2032];
	sub.f64 	%fd1243, %fd1239, %fd1;
	sub.f64 	%fd1244, %fd1240, %fd2;
	sub.f64 	%fd1245, %fd1241, %fd3;
	mul.f64 	%fd1246, %fd1244, %fd1244;
	fma.rn.f64 	%fd1247, %fd1243, %fd1243, %fd1246;
	fma.rn.f64 	%fd1248, %fd1245, %fd1245, %fd1247;
	add.f64 	%fd1249, %fd1248, 0d414E848000000000;
	rsqrt.approx.f64 	%fd1250, %fd1249;
	mul.f64 	%fd1251, %fd1250, %fd1250;
	mul.f64 	%fd1252, %fd1250, %fd1251;
	mul.f64 	%fd1253, %fd1242, 0d4050ACCCCCCCCCCD;
	mul.f64 	%fd1254, %fd1253, %fd1252;
	fma.rn.f64 	%fd1255, %fd1243, %fd1254, %fd1236;
	fma.rn.f64 	%fd1256, %fd1244, %fd1254, %fd1237;
	fma.rn.f64 	%fd1257, %fd1245, %fd1254, %fd1238;
	ld.shared.v2.f64 	{%fd1258, %fd1259}, [%r26+2048];
	ld.shared.v2.f64 	{%fd1260, %fd1261}, [%r26+2064];
	sub.f64 	%fd1262, %fd1258, %fd1;
	sub.f64 	%fd1263, %fd1259, %fd2;
	sub.f64 	%fd1264, %fd1260, %fd3;
	mul.f64 	%fd1265, %fd1263, %fd1263;
	fma.rn.f64 	%fd1266, %fd1262, %fd1262, %fd1265;
	fma.rn.f64 	%fd1267, %fd1264, %fd1264, %fd1266;
	add.f64 	%fd1268, %fd1267, 0d414E848000000000;
	rsqrt.approx.f64 	%fd1269, %fd1268;
	mul.f64 	%fd1270, %fd1269, %fd1269;
	mul.f64 	%fd1271, %fd1269, %fd1270;
	mul.f64 	%fd1272, %fd1261, 0d4050ACCCCCCCCCCD;
	mul.f64 	%fd1273, %fd1272, %fd1271;
	fma.rn.f64 	%fd1274, %fd1262, %fd1273, %fd1255;
	fma.rn.f64 	%fd1275, %fd1263, %fd1273, %fd1256;
	fma.rn.f64 	%fd1276, %fd1264, %fd1273, %fd1257;
	ld.shared.v2.f64 	{%fd1277, %fd1278}, [%r26+2080];
	ld.shared.v2.f64 	{%fd1279, %fd1280}, [%r26+2096];
	sub.f64 	%fd1281, %fd1277, %fd1;
	sub.f64 	%fd1282, %fd1278, %fd2;
	sub.f64 	%fd1283, %fd1279, %fd3;
	mul.f64 	%fd1284, %fd1282, %fd1282;
	fma.rn.f64 	%fd1285, %fd1281, %fd1281, %fd1284;
	fma.rn.f64 	%fd1286, %fd1283, %fd1283, %fd1285;
	add.f64 	%fd1287, %fd1286, 0d414E848000000000;
	rsqrt.approx.f64 	%fd1288, %fd1287;
	mul.f64 	%fd1289, %fd1288, %fd1288;
	mul.f64 	%fd1290, %fd1288, %fd1289;
	mul.f64 	%fd1291, %fd1280, 0d4050ACCCCCCCCCCD;
	mul.f64 	%fd1292, %fd1291, %fd1290;
	fma.rn.f64 	%fd1293, %fd1281, %fd1292, %fd1274;
	fma.rn.f64 	%fd1294, %fd1282, %fd1292, %fd1275;
	fma.rn.f64 	%fd1295, %fd1283, %fd1292, %fd1276;
	ld.shared.v2.f64 	{%fd1296, %fd1297}, [%r26+2112];
	ld.shared.v2.f64 	{%fd1298, %fd1299}, [%r26+2128];
	sub.f64 	%fd1300, %fd1296, %fd1;
	sub.f64 	%fd1301, %fd1297, %fd2;
	sub.f64 	%fd1302, %fd1298, %fd3;
	mul.f64 	%fd1303, %fd1301, %fd1301;
	fma.rn.f64 	%fd1304, %fd1300, %fd1300, %fd1303;
	fma.rn.f64 	%fd1305, %fd1302, %fd1302, %fd1304;
	add.f64 	%fd1306, %fd1305, 0d414E848000000000;
	rsqrt.approx.f64 	%fd1307, %fd1306;
	mul.f64 	%fd1308, %fd1307, %fd1307;
	mul.f64 	%fd1309, %fd1307, %fd1308;
	mul.f64 	%fd1310, %fd1299, 0d4050ACCCCCCCCCCD;
	mul.f64 	%fd1311, %fd1310, %fd1309;
	fma.rn.f64 	%fd1312, %fd1300, %fd1311, %fd1293;
	fma.rn.f64 	%fd1313, %fd1301, %fd1311, %fd1294;
	fma.rn.f64 	%fd1314, %fd1302, %fd1311, %fd1295;
	ld.shared.v2.f64 	{%fd1315, %fd1316}, [%r26+2144];
	ld.shared.v2.f64 	{%fd1317, %fd1318}, [%r26+2160];
	sub.f64 	%fd1319, %fd1315, %fd1;
	sub.f64 	%fd1320, %fd1316, %fd2;
	sub.f64 	%fd1321, %fd1317, %fd3;
	mul.f64 	%fd1322, %fd1320, %fd1320;
	fma.rn.f64 	%fd1323, %fd1319, %fd1319, %fd1322;
	fma.rn.f64 	%fd1324, %fd1321, %fd1321, %fd1323;
	add.f64 	%fd1325, %fd1324, 0d414E848000000000;
	rsqrt.approx.f64 	%fd1326, %fd1325;
	mul.f64 	%fd1327, %fd1326, %fd1326;
	mul.f64 	%fd1328, %fd1326, %fd1327;
	mul.f64 	%fd1329, %fd1318, 0d4050ACCCCCCCCCCD;
	mul.f64 	%fd1330, %fd1329, %fd1328;
	fma.rn.f64 	%fd1331, %fd1319, %fd1330, %fd1312;
	fma.rn.f64 	%fd1332, %fd1320, %fd1330, %fd1313;
	fma.rn.f64 	%fd1333, %fd1321, %fd1330, %fd1314;
	ld.shared.v2.f64 	{%fd1334, %fd1335}, [%r26+2176];
	ld.shared.v2.f64 	{%fd1336, %fd1337}, [%r26+2192];
	sub.f64 	%fd1338, %fd1334, %fd1;
	sub.f64 	%fd1339, %fd1335, %fd2;
	sub.f64 	%fd1340, %fd1336, %fd3;
	mul.f64 	%fd1341, %fd1339, %fd1339;
	fma.rn.f64 	%fd1342, %fd1338, %fd1338, %fd1341;
	fma.rn.f64 	%fd1343, %fd1340, %fd1340, %fd1342;
	add.f64 	%fd1344, %fd1343, 0d414E848000000000;
	rsqrt.approx.f64 	%fd1345, %fd1344;
	mul.f64 	%fd1346, %fd1345, %fd1345;
	mul.f64 	%fd1347, %fd1345, %fd1346;
	mul.f64 	%fd1348, %fd1337, 0d4050ACCCCCCCCCCD;
	mul.f64 	%fd1349, %fd1348, %fd1347;
	fma.rn.f64 	%fd1350, %fd1338, %fd1349, %fd1331;
	fma.rn.f64 	%fd1351, %fd1339, %fd1349, %fd1332;
	fma.rn.f64 	%fd1352, %fd1340, %fd1349, %fd1333;
	ld.shared.v2.f64 	{%fd1353, %fd1354}, [%r26+2208];
	ld.shared.v2.f64 	{%fd1355, %fd1356}, [%r26+2224];
	sub.f64 	%fd1357, %fd1353, %fd1;
	sub.f64 	%fd1358, %fd1354, %fd2;
	sub.f64 	%fd1359, %fd1355, %fd3;
	mul.f64 	%fd1360, %fd1358, %fd1358;
	fma.rn.f64 	%fd1361, %fd1357, %fd1357, %fd1360;
	fma.rn.f64 	%fd1362, %fd1359, %fd1359, %fd1361;
	add.f64 	%fd1363, %fd1362, 0d414E848000000000;
	rsqrt.approx.f64 	%fd1364, %fd1363;
	mul.f64 	%fd1365, %fd1364, %fd1364;
	mul.f64 	%fd1366, %fd1364, %fd1365;
	mul.f64 	%fd1367, %fd1356, 0d4050ACCCCCCCCCCD;
	mul.f64 	%fd1368, %fd1367, %fd1366;
	fma.rn.f64 	%fd1369, %fd1357, %fd1368, %fd1350;
	fma.rn.f64 	%fd1370, %fd1358, %fd1368, %fd1351;
	fma.rn.f64 	%fd1371, %fd1359, %fd1368, %fd1352;
	ld.shared.v2.f64 	{%fd1372, %fd1373}, [%r26+2240];
	ld.shared.v2.f64 	{%fd1374, %fd1375}, [%r26+2256];
	sub.f64 	%fd1376, %fd1372, %fd1;
	sub.f64 	%fd1377, %fd1373, %fd2;
	sub.f64 	%fd1378, %fd1374, %fd3;
	mul.f64 	%fd1379, %fd1377, %fd1377;
	fma.rn.f64 	%fd1380, %fd1376, %fd1376, %fd1379;
	fma.rn.f64 	%fd1381, %fd1378, %fd1378, %fd1380;
	add.f64 	%fd1382, %fd1381, 0d414E848000000000;
	rsqrt.approx.f64 	%fd1383, %fd1382;
	mul.f64 	%fd1384, %fd1383, %fd1383;
	mul.f64 	%fd1385, %fd1383, %fd1384;
	mul.f64 	%fd1386, %fd1375, 0d4050ACCCCCCCCCCD;
	mul.f64 	%fd1387, %fd1386, %fd1385;
	fma.rn.f64 	%fd1388, %fd1376, %fd1387, %fd1369;
	fma.rn.f64 	%fd1389, %fd1377, %fd1387, %fd1370;
	fma.rn.f64 	%fd1390, %fd1378, %fd1387, %fd1371;
	ld.shared.v2.f64 	{%fd1391, %fd1392}, [%r26+2272];
	ld.shared.v2.f64 	{%fd1393, %fd1394}, [%r26+2288];
	sub.f64 	%fd1395, %fd1391, %fd1;
	sub.f64 	%fd1396, %fd1392, %fd2;
	sub.f64 	%fd1397, %fd1393, %fd3;
	mul.f64 	%fd1398, %fd1396, %fd1396;
	fma.rn.f64 	%fd1399, %fd1395, %fd1395, %fd1398;
	fma.rn.f64 	%fd1400, %fd1397, %fd1397, %fd1399;
	add.f64 	%fd1401, %fd1400, 0d414E848000000000;
	rsqrt.approx.f64 	%fd1402, %fd1401;
	mul.f64 	%fd1403, %fd1402, %fd1402;
	mul.f64 	%fd1404, %fd1402, %fd1403;
	mul.f64 	%fd1405, %fd1394, 0d4050ACCCCCCCCCCD;
	mul.f64 	%fd1406, %fd1405, %fd1404;
	fma.rn.f64 	%fd1407, %fd1395, %fd1406, %fd1388;
	fma.rn.f64 	%fd1408, %fd1396, %fd1406, %fd1389;
	fma.rn.f64 	%fd1409, %fd1397, %fd1406, %fd1390;
	ld.shared.v2.f64 	{%fd1410, %fd1411}, [%r26+2304];
	ld.shared.v2.f64 	{%fd1412, %fd1413}, [%r26+2320];
	sub.f64 	%fd1414, %fd1410, %fd1;
	sub.f64 	%fd1415, %fd1411, %fd2;
	sub.f64 	%fd1416, %fd1412, %fd3;
	mul.f64 	%fd1417, %fd1415, %fd1415;
	fma.rn.f64 	%fd1418, %fd1414, %fd1414, %fd1417;
	fma.rn.f64 	%fd1419, %fd1416, %fd1416, %fd1418;
	add.f64 	%fd1420, %fd1419, 0d414E848000000000;
	rsqrt.approx.f64 	%fd1421, %fd1420;
	mul.f64 	%fd1422, %fd1421, %fd1421;
	mul.f64 	%fd1423, %fd1421, %fd1422;
	mul.f64 	%fd1424, %fd1413, 0d4050ACCCCCCCCCCD;
	mul.f64 	%fd1425, %fd1424, %fd1423;
	fma.rn.f64 	%fd1426, %fd1414, %fd1425, %fd1407;
	fma.rn.f64 	%fd1427, %fd1415, %fd1425, %fd1408;
	fma.rn.f64 	%fd1428, %fd1416, %fd1425, %fd1409;
	ld.shared.v2.f64 	{%fd1429, %fd1430}, [%r26+2336];
	ld.shared.v2.f64 	{%fd1431, %fd1432}, [%r26+2352];
	sub.f64 	%fd1433, %fd1429, %fd1;
	sub.f64 	%fd1434, %fd1430, %fd2;
	sub.f64 	%fd1435, %fd1431, %fd3;
	mul.f64 	%fd1436, %fd1434, %fd1434;
	fma.rn.f64 	%fd1437, %fd1433, %fd1433, %fd1436;
	fma.rn.f64 	%fd1438, %fd1435, %fd1435, %fd1437;
	add.f64 	%fd1439, %fd1438, 0d414E848000000000;
	rsqrt.approx.f64 	%fd1440, %fd1439;
	mul.f64 	%fd1441, %fd1440, %fd1440;
	mul.f64 	%fd1442, %fd1440, %fd1441;
	mul.f64 	%fd1443, %fd1432, 0d4050ACCCCCCCCCCD;
	mul.f64 	%fd1444, %fd1443, %fd1442;
	fma.rn.f64 	%fd1445, %fd1433, %fd1444, %fd1426;
	fma.rn.f64 	%fd1446, %fd1434, %fd1444, %fd1427;
	fma.rn.f64 	%fd1447, %fd1435, %fd1444, %fd1428;
	ld.shared.v2.f64 	{%fd1448, %fd1449}, [%r26+2368];
	ld.shared.v2.f64 	{%fd1450, %fd1451}, [%r26+2384];
	sub.f64 	%fd1452, %fd1448, %fd1;
	sub.f64 	%fd1453, %fd1449, %fd2;
	sub.f64 	%fd1454, %fd1450, %fd3;
	mul.f64 	%fd1455, %fd1453, %fd1453;
	fma.rn.f64 	%fd1456, %fd1452, %fd1452, %fd1455;
	fma.rn.f64 	%fd1457, %fd1454, %fd1454, %fd1456;
	add.f64 	%fd1458, %fd1457, 0d414E848000000000;
	rsqrt.approx.f64 	%fd1459, %fd1458;
	mul.f64 	%fd1460, %fd1459, %fd1459;
	mul.f64 	%fd1461, %fd1459, %fd1460;
	mul.f64 	%fd1462, %fd1451, 0d4050ACCCCCCCCCCD;
	mul.f64 	%fd1463, %fd1462, %fd1461;
	fma.rn.f64 	%fd1464, %fd1452, %fd1463, %fd1445;
	fma.rn.f64 	%fd1465, %fd1453, %fd1463, %fd1446;
	fma.rn.f64 	%fd1466, %fd1454, %fd1463, %fd1447;
	ld.shared.v2.f64 	{%fd1467, %fd1468}, [%r26+2400];
	ld.shared.v2.f64 	{%fd1469, %fd1470}, [%r26+2416];
	sub.f64 	%fd1471, %fd1467, %fd1;
	sub.f64 	%fd1472, %fd1468, %fd2;
	sub.f64 	%fd1473, %fd1469, %fd3;
	mul.f64 	%fd1474, %fd1472, %fd1472;
	fma.rn.f64 	%fd1475, %fd1471, %fd1471, %fd1474;
	fma.rn.f64 	%fd1476, %fd1473, %fd1473, %fd1475;
	add.f64 	%fd1477, %fd1476, 0d414E848000000000;
	rsqrt.approx.f64 	%fd1478, %fd1477;
	mul.f64 	%fd1479, %fd1478, %fd1478;
	mul.f64 	%fd1480, %fd1478, %fd1479;
	mul.f64 	%fd1481, %fd1470, 0d4050ACCCCCCCCCCD;
	mul.f64 	%fd1482, %fd1481, %fd1480;
	fma.rn.f64 	%fd1483, %fd1471, %fd1482, %fd1464;
	fma.rn.f64 	%fd1484, %fd1472, %fd1482, %fd1465;
	fma.rn.f64 	%fd1485, %fd1473, %fd1482, %fd1466;
	ld.shared.v2.f64 	{%fd1486, %fd1487}, [%r26+2432];
	ld.shared.v2.f64 	{%fd1488, %fd1489}, [%r26+2448];
	sub.f64 	%fd1490, %fd1486, %fd1;
	sub.f64 	%fd1491, %fd1487, %fd2;
	sub.f64 	%fd1492, %fd1488, %fd3;
	mul.f64 	%fd1493, %fd1491, %fd1491;
	fma.rn.f64 	%fd1494, %fd1490, %fd1490, %fd1493;
	fma.rn.f64 	%fd1495, %fd1492, %fd1492, %fd1494;
	add.f64 	%fd1496, %fd1495, 0d414E848000000000;
	rsqrt.approx.f64 	%fd1497, %fd1496;
	mul.f64 	%fd1498, %fd1497, %fd1497;
	mul.f64 	%fd1499, %fd1497, %fd1498;
	mul.f64 	%fd1500, %fd1489, 0d4050ACCCCCCCCCCD;
	mul.f64 	%fd1501, %fd1500, %fd1499;
	fma.rn.f64 	%fd1502, %fd1490, %fd1501, %fd1483;
	fma.rn.f64 	%fd1503, %fd1491, %fd1501, %fd1484;
	fma.rn.f64 	%fd1504, %fd1492, %fd1501, %fd1485;
	ld.shared.v2.f64 	{%fd1505, %fd1506}, [%r26+2464];
	ld.shared.v2.f64 	{%fd1507, %fd1508}, [%r26+2480];
	sub.f64 	%fd1509, %fd1505, %fd1;
	sub.f64 	%fd1510, %fd1506, %fd2;
	sub.f64 	%fd1511, %fd1507, %fd3;
	mul.f64 	%fd1512, %fd1510, %fd1510;
	fma.rn.f64 	%fd1513, %fd1509, %fd1509, %fd1512;
	fma.rn.f64 	%fd1514, %fd1511, %fd1511, %fd1513;
	add.f64 	%fd1515, %fd1514, 0d414E848000000000;
	rsqrt.approx.f64 	%fd1516, %fd1515;
	mul.f64 	%fd1517, %fd1516, %fd1516;
	mul.f64 	%fd1518, %fd1516, %fd1517;
	mul.f64 	%fd1519, %fd1508, 0d4050ACCCCCCCCCCD;
	mul.f64 	%fd1520, %fd1519, %fd1518;
	fma.rn.f64 	%fd1521, %fd1509, %fd1520, %fd1502;
	fma.rn.f64 	%fd1522, %fd1510, %fd1520, %fd1503;
	fma.rn.f64 	%fd1523, %fd1511, %fd1520, %fd1504;
	ld.shared.v2.f64 	{%fd1524, %fd1525}, [%r26+2496];
	ld.shared.v2.f64 	{%fd1526, %fd1527}, [%r26+2512];
	sub.f64 	%fd1528, %fd1524, %fd1;
	sub.f64 	%fd1529, %fd1525, %fd2;
	sub.f64 	%fd1530, %fd1526, %fd3;
	mul.f64 	%fd1531, %fd1529, %fd1529;
	fma.rn.f64 	%fd1532, %fd1528, %fd1528, %fd1531;
	fma.rn.f64 	%fd1533, %fd1530, %fd1530, %fd1532;
	add.f64 	%fd1534, %fd1533, 0d414E848000000000;
	rsqrt.approx.f64 	%fd1535, %fd1534;
	mul.f64 	%fd1536, %fd1535, %fd1535;
	mul.f64 	%fd1537, %fd1535, %fd1536;
	mul.f64 	%fd1538, %fd1527, 0d4050ACCCCCCCCCCD;
	mul.f64 	%fd1539, %fd1538, %fd1537;
	fma.rn.f64 	%fd1540, %fd1528, %fd1539, %fd1521;
	fma.rn.f64 	%fd1541, %fd1529, %fd1539, %fd1522;
	fma.rn.f64 	%fd1542, %fd1530, %fd1539, %fd1523;
	ld.shared.v2.f64 	{%fd1543, %fd1544}, [%r26+2528];
	ld.shared.v2.f64 	{%fd1545, %fd1546}, [%r26+2544];
	sub.f64 	%fd1547, %fd1543, %fd1;
	sub.f64 	%fd1548, %fd1544, %fd2;
	sub.f64 	%fd1549, %fd1545, %fd3;
	mul.f64 	%fd1550, %fd1548, %fd1548;
	fma.rn.f64 	%fd1551, %fd1547, %fd1547, %fd1550;
	fma.rn.f64 	%fd1552, %fd1549, %fd1549, %fd1551;
	add.f64 	%fd1553, %fd1552, 0d414E848000000000;
	rsqrt.approx.f64 	%fd1554, %fd1553;
	mul.f64 	%fd1555, %fd1554, %fd1554;
	mul.f64 	%fd1556, %fd1554, %fd1555;
	mul.f64 	%fd1557, %fd1546, 0d4050ACCCCCCCCCCD;
	mul.f64 	%fd1558, %fd1557, %fd1556;
	fma.rn.f64 	%fd1559, %fd1547, %fd1558, %fd1540;
	fma.rn.f64 	%fd1560, %fd1548, %fd1558, %fd1541;
	fma.rn.f64 	%fd1561, %fd1549, %fd1558, %fd1542;
	ld.shared.v2.f64 	{%fd1562, %fd1563}, [%r26+2560];
	ld.shared.v2.f64 	{%fd1564, %fd1565}, [%r26+2576];
	sub.f64 	%fd1566, %fd1562, %fd1;
	sub.f64 	%fd1567, %fd1563, %fd2;
	sub.f64 	%fd1568, %fd1564, %fd3;
	mul.f64 	%fd1569, %fd1567, %fd1567;
	fma.rn.f64 	%fd1570, %fd1566, %fd1566, %fd1569;
	fma.rn.f64 	%fd1571, %fd1568, %fd1568, %fd1570;
	add.f64 	%fd1572, %fd1571, 0d414E848000000000;
	rsqrt.approx.f64 	%fd1573, %fd1572;
	mul.f64 	%fd1574, %fd1573, %fd1573;
	mul.f64 	%fd1575, %fd1573, %fd1574;
	mul.f64 	%fd1576, %fd1565, 0d4050ACCCCCCCCCCD;
	mul.f64 	%fd1577, %fd1576, %fd1575;
	fma.rn.f64 	%fd1578, %fd1566, %fd1577, %fd1559;
	fma.rn.f64 	%fd1579, %fd1567, %fd1577, %fd1560;
	fma.rn.f64 	%fd1580, %fd1568, %fd1577, %fd1561;
	ld.shared.v2.f64 	{%fd1581, %fd1582}, [%r26+2592];
	ld.shared.v2.f64 	{%fd1583, %fd1584}, [%r26+2608];
	sub.f64 	%fd1585, %fd1581, %fd1;
	sub.f64 	%fd1586, %fd1582, %fd2;
	sub.f64 	%fd1587, %fd1583, %fd3;
	mul.f64 	%fd1588, %fd1586, %fd1586;
	fma.rn.f64 	%fd1589, %fd1585, %fd1585, %fd1588;
	fma.rn.f64 	%fd1590, %fd1587, %fd1587, %fd1589;
	add.f64 	%fd1591, %fd1590, 0d414E848000000000;
	rsqrt.approx.f64 	%fd1592, %fd1591;
	mul.f64 	%fd1593, %fd1592, %fd1592;
	mul.f64 	%fd1594, %fd1592, %fd1593;
	mul.f64 	%fd1595, %fd1584, 0d4050ACCCCCCCCCCD;
	mul.f64 	%fd1596, %fd1595, %fd1594;
	fma.rn.f64 	%fd1597, %fd1585, %fd1596, %fd1578;
	fma.rn.f64 	%fd1598, %fd1586, %fd1596, %fd1579;
	fma.rn.f64 	%fd1599, %fd1587, %fd1596, %fd1580;
	ld.shared.v2.f64 	{%fd1600, %fd1601}, [%r26+2624];
	ld.shared.v2.f64 	{%fd1602, %fd1603}, [%r26+2640];
	sub.f64 	%fd1604, %fd1600, %fd1;
	sub.f64 	%fd1605, %fd1601, %fd2;
	sub.f64 	%fd1606, %fd1602, %fd3;
	mul.f64 	%fd1607, %fd1605, %fd1605;
	fma.rn.f64 	%fd1608, %fd1604, %fd1604, %fd1607;
	fma.rn.f64 	%fd1609, %fd1606, %fd1606, %fd1608;
	add.f64 	%fd1610, %fd1609, 0d414E848000000000;
	rsqrt.approx.f64 	%fd1611, %fd1610;
	mul.f64 	%fd1612, %fd1611, %fd1611;
	mul.f64 	%fd1613, %fd1611, %fd1612;
	mul.f64 	%fd1614, %fd1603, 0d4050ACCCCCCCCCCD;
	mul.f64 	%fd1615, %fd1614, %fd1613;
	fma.rn.f64 	%fd1616, %fd1604, %fd1615, %fd1597;
	fma.rn.f64 	%fd1617, %fd1605, %fd1615, %fd1598;
	fma.rn.f64 	%fd1618, %fd1606, %fd1615, %fd1599;
	ld.shared.v2.f64 	{%fd1619, %fd1620}, [%r26+2656];
	ld.shared.v2.f64 	{%fd1621, %fd1622}, [%r26+2672];
	sub.f64 	%fd1623, %fd1619, %fd1;
	sub.f64 	%fd1624, %fd1620, %fd2;
	sub.f64 	%fd1625, %fd1621, %fd3;
	mul.f64 	%fd1626, %fd1624, %fd1624;
	fma.rn.f64 	%fd1627, %fd1623, %fd1623, %fd1626;
	fma.rn.f64 	%fd1628, %fd1625, %fd1625, %fd1627;
	add.f64 	%fd1629, %fd1628, 0d414E848000000000;
	rsqrt.approx.f64 	%fd1630, %fd1629;
	mul.f64 	%fd1631, %fd1630, %fd1630;
	mul.f64 	%fd1632, %fd1630, %fd1631;
	mul.f64 	%fd1633, %fd1622, 0d4050ACCCCCCCCCCD;
	mul.f64 	%fd1634, %fd1633, %fd1632;
	fma.rn.f64 	%fd1635, %fd1623, %fd1634, %fd1616;
	fma.rn.f64 	%fd1636, %fd1624, %fd1634, %fd1617;
	fma.rn.f64 	%fd1637, %fd1625, %fd1634, %fd1618;
	ld.shared.v2.f64 	{%fd1638, %fd1639}, [%r26+2688];
	ld.shared.v2.f64 	{%fd1640, %fd1641}, [%r26+2704];
	sub.f64 	%fd1642, %fd1638, %fd1;
	sub.f64 	%fd1643, %fd1639, %fd2;
	sub.f64 	%fd1644, %fd1640, %fd3;
	mul.f64 	%fd1645, %fd1643, %fd1643;
	fma.rn.f64 	%fd1646, %fd1642, %fd1642, %fd1645;
	fma.rn.f64 	%fd1647, %fd1644, %fd1644, %fd1646;
	add.f64 	%fd1648, %fd1647, 0d414E848000000000;
	rsqrt.approx.f64 	%fd1649, %fd1648;
	mul.f64 	%fd1650, %fd1649, %fd1649;
	mul.f64 	%fd1651, %fd1649, %fd1650;
	mul.f64 	%fd1652, %fd1641, 0d4050ACCCCCCCCCCD;
	mul.f64 	%fd1653, %fd1652, %fd1651;
	fma.rn.f64 	%fd1654, %fd1642, %fd1653, %fd1635;
	fma.rn.f64 	%fd1655, %fd1643, %fd1653, %fd1636;
	fma.rn.f64 	%fd1656, %fd1644, %fd1653, %fd1637;
	ld.shared.v2.f64 	{%fd1657, %fd1658}, [%r26+2720];
	ld.shared.v2.f64 	{%fd1659, %fd1660}, [%r26+2736];
	sub.f64 	%fd1661, %fd1657, %fd1;
	sub.f64 	%fd1662, %fd1658, %fd2;
	sub.f64 	%fd1663, %fd1659, %fd3;
	mul.f64 	%fd1664, %fd1662, %fd1662;
	fma.rn.f64 	%fd1665, %fd1661, %fd1661, %fd1664;
	fma.rn.f64 	%fd1666, %fd1663, %fd1663, %fd1665;
	add.f64 	%fd1667, %fd1666, 0d414E848000000000;
	rsqrt.approx.f64 	%fd1668, %fd1667;
	mul.f64 	%fd1669, %fd1668, %fd1668;
	mul.f64 	%fd1670, %fd1668, %fd1669;
	mul.f64 	%fd1671, %fd1660, 0d4050ACCCCCCCCCCD;
	mul.f64 	%fd1672, %fd1671, %fd1670;
	fma.rn.f64 	%fd1673, %fd1661, %fd1672, %fd1654;
	fma.rn.f64 	%fd1674, %fd1662, %fd1672, %fd1655;
	fma.rn.f64 	%fd1675, %fd1663, %fd1672, %fd1656;
	ld.shared.v2.f64 	{%fd1676, %fd1677}, [%r26+2752];
	ld.shared.v2.f64 	{%fd1678, %fd1679}, [%r26+2768];
	sub.f64 	%fd1680, %fd1676, %fd1;
	sub.f64 	%fd1681, %fd1677, %fd2;
	sub.f64 	%fd1682, %fd1678, %fd3;
	mul.f64 	%fd1683, %fd1681, %fd1681;
	fma.rn.f64 	%fd1684, %fd1680, %fd1680, %fd1683;
	fma.rn.f64 	%fd1685, %fd1682, %fd1682, %fd1684;
	add.f64 	%fd1686, %fd1685, 0d414E848000000000;
	rsqrt.approx.f64 	%fd1687, %fd1686;
	mul.f64 	%fd1688, %fd1687, %fd1687;
	mul.f64 	%fd1689, %fd1687, %fd1688;
	mul.f64 	%fd1690, %fd1679, 0d4050ACCCCCCCCCCD;
	mul.f64 	%fd1691, %fd1690, %fd1689;
	fma.rn.f64 	%fd1692, %fd1680, %fd1691, %fd1673;
	fma.rn.f64 	%fd1693, %fd1681, %fd1691, %fd1674;
	fma.rn.f64 	%fd1694, %fd1682, %fd1691, %fd1675;
	ld.shared.v2.f64 	{%fd1695, %fd1696}, [%r26+2784];
	ld.shared.v2.f64 	{%fd1697, %fd1698}, [%r26+2800];
	sub.f64 	%fd1699, %fd1695, %fd1;
	sub.f64 	%fd1700, %fd1696, %fd2;
	sub.f64 	%fd1701, %fd1697, %fd3;
	mul.f64 	%fd1702, %fd1700, %fd1700;
	fma.rn.f64 	%fd1703, %fd1699, %fd1699, %fd1702;
	fma.rn.f64 	%fd1704, %fd1701, %fd1701, %fd1703;
	add.f64 	%fd1705, %fd1704, 0d414E848000000000;
	rsqrt.approx.f64 	%fd1706, %fd1705;
	mul.f64 	%fd1707, %fd1706, %fd1706;
	mul.f64 	%fd1708, %fd1706, %fd1707;
	mul.f64 	%fd1709, %fd1698, 0d4050ACCCCCCCCCCD;
	mul.f64 	%fd1710, %fd1709, %fd1708;
	fma.rn.f64 	%fd1711, %fd1699, %fd1710, %fd1692;
	fma.rn.f64 	%fd1712, %fd1700, %fd1710, %fd1693;
	fma.rn.f64 	%fd1713, %fd1701, %fd1710, %fd1694;
	ld.shared.v2.f64 	{%fd1714, %fd1715}, [%r26+2816];
	ld.shared.v2.f64 	{%fd1716, %fd1717}, [%r26+2832];
	sub.f64 	%fd1718, %fd1714, %fd1;
	sub.f64 	%fd1719, %fd1715, %fd2;
	sub.f64 	%fd1720, %fd1716, %fd3;
	mul.f64 	%fd1721, %fd1719, %fd1719;
	fma.rn.f64 	%fd1722, %fd1718, %fd1718, %fd1721;
	fma.rn.f64 	%fd1723, %fd1720, %fd1720, %fd1722;
	add.f64 	%fd1724, %fd1723, 0d414E848000000000;
	rsqrt.approx.f64 	%fd1725, %fd1724;
	mul.f64 	%fd1726, %fd1725, %fd1725;
	mul.f64 	%fd1727, %fd1725, %fd1726;
	mul.f64 	%fd1728, %fd1717, 0d4050ACCCCCCCCCCD;
	mul.f64 	%fd1729, %fd1728, %fd1727;
	fma.rn.f64 	%fd1730, %fd1718, %fd1729, %fd1711;
	fma.rn.f64 	%fd1731, %fd1719, %fd1729, %fd1712;
	fma.rn.f64 	%fd1732, %fd1720, %fd1729, %fd1713;
	ld.shared.v2.f64 	{%fd1733, %fd1734}, [%r26+2848];
	ld.shared.v2.f64 	{%fd1735, %fd1736}, [%r26+2864];
	sub.f64 	%fd1737, %fd1733, %fd1;
	sub.f64 	%fd1738, %fd1734, %fd2;
	sub.f64 	%fd1739, %fd1735, %fd3;
	mul.f64 	%fd1740, %fd1738, %fd1738;
	fma.rn.f64 	%fd1741, %fd1737, %fd1737, %fd1740;
	fma.rn.f64 	%fd1742, %fd1739, %fd1739, %fd1741;
	add.f64 	%fd1743, %fd1742, 0d414E848000000000;
	rsqrt.approx.f64 	%fd1744, %fd1743;
	mul.f64 	%fd1745, %fd1744, %fd1744;
	mul.f64 	%fd1746, %fd1744, %fd1745;
	mul.f64 	%fd1747, %fd1736, 0d4050ACCCCCCCCCCD;
	mul.f64 	%fd1748, %fd1747, %fd1746;
	fma.rn.f64 	%fd1749, %fd1737, %fd1748, %fd1730;
	fma.rn.f64 	%fd1750, %fd1738, %fd1748, %fd1731;
	fma.rn.f64 	%fd1751, %fd1739, %fd1748, %fd1732;
	ld.shared.v2.f64 	{%fd1752, %fd1753}, [%r26+2880];
	ld.shared.v2.f64 	{%fd1754, %fd1755}, [%r26+2896];
	sub.f64 	%fd1756, %fd1752, %fd1;
	sub.f64 	%fd1757, %fd1753, %fd2;
	sub.f64 	%fd1758, %fd1754, %fd3;
	mul.f64 	%fd1759, %fd1757, %fd1757;
	fma.rn.f64 	%fd1760, %fd1756, %fd1756, %fd1759;
	fma.rn.f64 	%fd1761, %fd1758, %fd1758, %fd1760;
	add.f64 	%fd1762, %fd1761, 0d414E848000000000;
	rsqrt.approx.f64 	%fd1763, %fd1762;
	mul.f64 	%fd1764, %fd1763, %fd1763;
	mul.f64 	%fd1765, %fd1763, %fd1764;
	mul.f64 	%fd1766, %fd1755, 0d4050ACCCCCCCCCCD;
	mul.f64 	%fd1767, %fd1766, %fd1765;
	fma.rn.f64 	%fd1768, %fd1756, %fd1767, %fd1749;
	fma.rn.f64 	%fd1769, %fd1757, %fd1767, %fd1750;
	fma.rn.f64 	%fd1770, %fd1758, %fd1767, %fd1751;
	ld.shared.v2.f64 	{%fd1771, %fd1772}, [%r26+2912];
	ld.shared.v2.f64 	{%fd1773, %fd1774}, [%r26+2928];
	sub.f64 	%fd1775, %fd1771, %fd1;
	sub.f64 	%fd1776, %fd1772, %fd2;
	sub.f64 	%fd1777, %fd1773, %fd3;
	mul.f64 	%fd1778, %fd1776, %fd1776;
	fma.rn.f64 	%fd1779, %fd1775, %fd1775, %fd1778;
	fma.rn.f64 	%fd1780, %fd1777, %fd1777, %fd1779;
	add.f64 	%fd1781, %fd1780, 0d414E848000000000;
	rsqrt.approx.f64 	%fd1782, %fd1781;
	mul.f64 	%fd1783, %fd1782, %fd1782;
	mul.f64 	%fd1784, %fd1782, %fd1783;
	mul.f64 	%fd1785, %fd1774, 0d4050ACCCCCCCCCCD;
	mul.f64 	%fd1786, %fd1785, %fd1784;
	fma.rn.f64 	%fd1787, %fd1775, %fd1786, %fd1768;
	fma.rn.f64 	%fd1788, %fd1776, %fd1786, %fd1769;
	fma.rn.f64 	%fd1789, %fd1777, %fd1786, %fd1770;
	ld.shared.v2.f64 	{%fd1790, %fd1791}, [%r26+2944];
	ld.shared.v2.f64 	{%fd1792, %fd1793}, [%r26+2960];
	sub.f64 	%fd1794, %fd1790, %fd1;
	sub.f64 	%fd1795, %fd1791, %fd2;
	sub.f64 	%fd1796, %fd1792, %fd3;
	mul.f64 	%fd1797, %fd1795, %fd1795;
	fma.rn.f64 	%fd1798, %fd1794, %fd1794, %fd1797;
	fma.rn.f64 	%fd1799, %fd1796, %fd1796, %fd1798;
	add.f64 	%fd1800, %fd1799, 0d414E848000000000;
	rsqrt.approx.f64 	%fd1801, %fd1800;
	mul.f64 	%fd1802, %fd1801, %fd1801;
	mul.f64 	%fd1803, %fd1801, %fd1802;
	mul.f64 	%fd1804, %fd1793, 0d4050ACCCCCCCCCCD;
	mul.f64 	%fd1805, %fd1804, %fd1803;
	fma.rn.f64 	%fd1806, %fd1794, %fd1805, %fd1787;
	fma.rn.f64 	%fd1807, %fd1795, %fd1805, %fd1788;
	fma.rn.f64 	%fd1808, %fd1796, %fd1805, %fd1789;
	ld.shared.v2.f64 	{%fd1809, %fd1810}, [%r26+2976];
	ld.shared.v2.f64 	{%fd1811, %fd1812}, [%r26+2992];
	sub.f64 	%fd1813, %fd1809, %fd1;
	sub.f64 	%fd1814, %fd1810, %fd2;
	sub.f64 	%fd1815, %fd1811, %fd3;
	mul.f64 	%fd1816, %fd1814, %fd1814;
	fma.rn.f64 	%fd1817, %fd1813, %fd1813, %fd1816;
	fma.rn.f64 	%fd1818, %fd1815, %fd1815, %fd1817;
	add.f64 	%fd1819, %fd1818, 0d414E848000000000;
	rsqrt.approx.f64 	%fd1820, %fd1819;
	mul.f64 	%fd1821, %fd1820, %fd1820;
	mul.f64 	%fd1822, %fd1820, %fd1821;
	mul.f64 	%fd1823, %fd1812, 0d4050ACCCCCCCCCCD;
	mul.f64 	%fd1824, %fd1823, %fd1822;
	fma.rn.f64 	%fd1825, %fd1813, %fd1824, %fd1806;
	fma.rn.f64 	%fd1826, %fd1814, %fd1824, %fd1807;
	fma.rn.f64 	%fd1827, %fd1815, %fd1824, %fd1808;
	ld.shared.v2.f64 	{%fd1828, %fd1829}, [%r26+3008];
	ld.shared.v2.f64 	{%fd1830, %fd1831}, [%r26+3024];
	sub.f64 	%fd1832, %fd1828, %fd1;
	sub.f64 	%fd1833, %fd1829, %fd2;
	sub.f64 	%fd1834, %fd1830, %fd3;
	mul.f64 	%fd1835, %fd1833, %fd1833;
	fma.rn.f64 	%fd1836, %fd1832, %fd1832, %fd1835;
	fma.rn.f64 	%fd1837, %fd1834, %fd1834, %fd1836;
	add.f64 	%fd1838, %fd1837, 0d414E848000000000;
	rsqrt.approx.f64 	%fd1839, %fd1838;
	mul.f64 	%fd1840, %fd1839, %fd1839;
	mul.f64 	%fd1841, %fd1839, %fd1840;
	mul.f64 	%fd1842, %fd1831, 0d4050ACCCCCCCCCCD;
	mul.f64 	%fd1843, %fd1842, %fd1841;
	fma.rn.f64 	%fd1844, %fd1832, %fd1843, %fd1825;
	fma.rn.f64 	%fd1845, %fd1833, %fd1843, %fd1826;
	fma.rn.f64 	%fd1846, %fd1834, %fd1843, %fd1827;
	ld.shared.v2.f64 	{%fd1847, %fd1848}, [%r26+3040];
	ld.shared.v2.f64 	{%fd1849, %fd1850}, [%r26+3056];
	sub.f64 	%fd1851, %fd1847, %fd1;
	sub.f64 	%fd1852, %fd1848, %fd2;
	sub.f64 	%fd1853, %fd1849, %fd3;
	mul.f64 	%fd1854, %fd1852, %fd1852;
	fma.rn.f64 	%fd1855, %fd1851, %fd1851, %fd1854;
	fma.rn.f64 	%fd1856, %fd1853, %fd1853, %fd1855;
	add.f64 	%fd1857, %fd1856, 0d414E848000000000;
	rsqrt.approx.f64 	%fd1858, %fd1857;
	mul.f64 	%fd1859, %fd1858, %fd1858;
	mul.f64 	%fd1860, %fd1858, %fd1859;
	mul.f64 	%fd1861, %fd1850, 0d4050ACCCCCCCCCCD;
	mul.f64 	%fd1862, %fd1861, %fd1860;
	fma.rn.f64 	%fd1863, %fd1851, %fd1862, %fd1844;
	fma.rn.f64 	%fd1864, %fd1852, %fd1862, %fd1845;
	fma.rn.f64 	%fd1865, %fd1853, %fd1862, %fd1846;
	ld.shared.v2.f64 	{%fd1866, %fd1867}, [%r26+3072];
	ld.shared.v2.f64 	{%fd1868, %fd1869}, [%r26+3088];
	sub.f64 	%fd1870, %fd1866, %fd1;
	sub.f64 	%fd1871, %fd1867, %fd2;
	sub.f64 	%fd1872, %fd1868, %fd3;
	mul.f64 	%fd1873, %fd1871, %fd1871;
	fma.rn.f64 	%fd1874, %fd1870, %fd1870, %fd1873;
	fma.rn.f64 	%fd1875, %fd1872, %fd1872, %fd1874;
	add.f64 	%fd1876, %fd1875, 0d414E848000000000;
	rsqrt.approx.f64 	%fd1877, %fd1876;
	mul.f64 	%fd1878, %fd1877, %fd1877;
	mul.f64 	%fd1879, %fd1877, %fd1878;
	mul.f64 	%fd1880, %fd1869, 0d4050ACCCCCCCCCCD;
	mul.f64 	%fd1881, %fd1880, %fd1879;
	fma.rn.f64 	%fd1882, %fd1870, %fd1881, %fd1863;
	fma.rn.f64 	%fd1883, %fd1871, %fd1881, %fd1864;
	fma.rn.f64 	%fd1884, %fd1872, %fd1881, %fd1865;
	ld.shared.v2.f64 	{%fd1885, %fd1886}, [%r26+3104];
	ld.shared.v2.f64 	{%fd1887, %fd1888}, [%r26+3120];
	sub.f64 	%fd1889, %fd1885, %fd1;
	sub.f64 	%fd1890, %fd1886, %fd2;
	sub.f64 	%fd1891, %fd1887, %fd3;
	mul.f64 	%fd1892, %fd1890, %fd1890;
	fma.rn.f64 	%fd1893, %fd1889, %fd1889, %fd1892;
	fma.rn.f64 	%fd1894, %fd1891, %fd1891, %fd1893;
	add.f64 	%fd1895, %fd1894, 0d414E848000000000;
	rsqrt.approx.f64 	%fd1896, %fd1895;
	mul.f64 	%fd1897, %fd1896, %fd1896;
	mul.f64 	%fd1898, %fd1896, %fd1897;
	mul.f64 	%fd1899, %fd1888, 0d4050ACCCCCCCCCCD;
	mul.f64 	%fd1900, %fd1899, %fd1898;
	fma.rn.f64 	%fd1901, %fd1889, %fd1900, %fd1882;
	fma.rn.f64 	%fd1902, %fd1890, %fd1900, %fd1883;
	fma.rn.f64 	%fd1903, %fd1891, %fd1900, %fd1884;
	ld.shared.v2.f64 	{%fd1904, %fd1905}, [%r26+3136];
	ld.shared.v2.f64 	{%fd1906, %fd1907}, [%r26+3152];
	sub.f64 	%fd1908, %fd1904, %fd1;
	sub.f64 	%fd1909, %fd1905, %fd2;
	sub.f64 	%fd1910, %fd1906, %fd3;
	mul.f64 	%fd1911, %fd1909, %fd1909;
	fma.rn.f64 	%fd1912, %fd1908, %fd1908, %fd1911;
	fma.rn.f64 	%fd1913, %fd1910, %fd1910, %fd1912;
	add.f64 	%fd1914, %fd1913, 0d414E848000000000;
	rsqrt.approx.f64 	%fd1915, %fd1914;
	mul.f64 	%fd1916, %fd1915, %fd1915;
	mul.f64 	%fd1917, %fd1915, %fd1916;
	mul.f64 	%fd1918, %fd1907, 0d4050ACCCCCCCCCCD;
	mul.f64 	%fd1919, %fd1918, %fd1917;
	fma.rn.f64 	%fd1920, %fd1908, %fd1919, %fd1901;
	fma.rn.f64 	%fd1921, %fd1909, %fd1919, %fd1902;
	fma.rn.f64 	%fd1922, %fd1910, %fd1919, %fd1903;
	ld.shared.v2.f64 	{%fd1923, %fd1924}, [%r26+3168];
	ld.shared.v2.f64 	{%fd1925, %fd1926}, [%r26+3184];
	sub.f64 	%fd1927, %fd1923, %fd1;
	sub.f64 	%fd1928, %fd1924, %fd2;
	sub.f64 	%fd1929, %fd1925, %fd3;
	mul.f64 	%fd1930, %fd1928, %fd1928;
	fma.rn.f64 	%fd1931, %fd1927, %fd1927, %fd1930;
	fma.rn.f64 	%fd1932, %fd1929, %fd1929, %fd1931;
	add.f64 	%fd1933, %fd1932, 0d414E848000000000;
	rsqrt.approx.f64 	%fd1934, %fd1933;
	mul.f64 	%fd1935, %fd1934, %fd1934;
	mul.f64 	%fd1936, %fd1934, %fd1935;
	mul.f64 	%fd1937, %fd1926, 0d4050ACCCCCCCCCCD;
	mul.f64 	%fd1938, %fd1937, %fd1936;
	fma.rn.f64 	%fd1939, %fd1927, %fd1938, %fd1920;
	fma.rn.f64 	%fd1940, %fd1928, %fd1938, %fd1921;
	fma.rn.f64 	%fd1941, %fd1929, %fd1938, %fd1922;
	ld.shared.v2.f64 	{%fd1942, %fd1943}, [%r26+3200];
	ld.shared.v2.f64 	{%fd1944, %fd1945}, [%r26+3216];
	sub.f64 	%fd1946, %fd1942, %fd1;
	sub.f64 	%fd1947, %fd1943, %fd2;
	sub.f64 	%fd1948, %fd1944, %fd3;
	mul.f64 	%fd1949, %fd1947, %fd1947;
	fma.rn.f64 	%fd1950, %fd1946, %fd1946, %fd1949;
	fma.rn.f64 	%fd1951, %fd1948, %fd1948, %fd1950;
	add.f64 	%fd1952, %fd1951, 0d414E848000000000;
	rsqrt.approx.f64 	%fd1953, %fd1952;
	mul.f64 	%fd1954, %fd1953, %fd1953;
	mul.f64 	%fd1955, %fd1953, %fd1954;
	mul.f64 	%fd1956, %fd1945, 0d4050ACCCCCCCCCCD;
	mul.f64 	%fd1957, %fd1956, %fd1955;
	fma.rn.f64 	%fd1958, %fd1946, %fd1957, %fd1939;
	fma.rn.f64 	%fd1959, %fd1947, %fd1957, %fd1940;
	fma.rn.f64 	%fd1960, %fd1948, %fd1957, %fd1941;
	ld.shared.v2.f64 	{%fd1961, %fd1962}, [%r26+3232];
	ld.shared.v2.f64 	{%fd1963, %fd1964}, [%r26+3248];
	sub.f64 	%fd1965, %fd1961, %fd1;
	sub.f64 	%fd1966, %fd1962, %fd2;
	sub.f64 	%fd1967, %fd1963, %fd3;
	mul.f64 	%fd1968, %fd1966, %fd1966;
	fma.rn.f64 	%fd1969, %fd1965, %fd1965, %fd1968;
	fma.rn.f64 	%fd1970, %fd1967, %fd1967, %fd1969;
	add.f64 	%fd1971, %fd1970, 0d414E848000000000;
	rsqrt.approx.f64 	%fd1972, %fd1971;
	mul.f64 	%fd1973, %fd1972, %fd1972;
	mul.f64 	%fd1974, %fd1972, %fd1973;
	mul.f64 	%fd1975, %fd1964, 0d4050ACCCCCCCCCCD;
	mul.f64 	%fd1976, %fd1975, %fd1974;
	fma.rn.f64 	%fd1977, %fd1965, %fd1976, %fd1958;
	fma.rn.f64 	%fd1978, %fd1966, %fd1976, %fd1959;
	fma.rn.f64 	%fd1979, %fd1967, %fd1976, %fd1960;
	ld.shared.v2.f64 	{%fd1980, %fd1981}, [%r26+3264];
	ld.shared.v2.f64 	{%fd1982, %fd1983}, [%r26+3280];
	sub.f64 	%fd1984, %fd1980, %fd1;
	sub.f64 	%fd1985, %fd1981, %fd2;
	sub.f64 	%fd1986, %fd1982, %fd3;
	mul.f64 	%fd1987, %fd1985, %fd1985;
	fma.rn.f64 	%fd1988, %fd1984, %fd1984, %fd1987;
	fma.rn.f64 	%fd1989, %fd1986, %fd1986, %fd1988;
	add.f64 	%fd1990, %fd1989, 0d414E848000000000;
	rsqrt.approx.f64 	%fd1991, %fd1990;
	mul.f64 	%fd1992, %fd1991, %fd1991;
	mul.f64 	%fd1993, %fd1991, %fd1992;
	mul.f64 	%fd1994, %fd1983, 0d4050ACCCCCCCCCCD;
	mul.f64 	%fd1995, %fd1994, %fd1993;
	fma.rn.f64 	%fd1996, %fd1984, %fd1995, %fd1977;
	fma.rn.f64 	%fd1997, %fd1985, %fd1995, %fd1978;
	fma.rn.f64 	%fd1998, %fd1986, %fd1995, %fd1979;
	ld.shared.v2.f64 	{%fd1999, %fd2000}, [%r26+3296];
	ld.shared.v2.f64 	{%fd2001, %fd2002}, [%r26+3312];
	sub.f64 	%fd2003, %fd1999, %fd1;
	sub.f64 	%fd2004, %fd2000, %fd2;
	sub.f64 	%fd2005, %fd2001, %fd3;
	mul.f64 	%fd2006, %fd2004, %fd2004;
	fma.rn.f64 	%fd2007, %fd2003, %fd2003, %fd2006;
	fma.rn.f64 	%fd2008, %fd2005, %fd2005, %fd2007;
	add.f64 	%fd2009, %fd2008, 0d414E848000000000;
	rsqrt.approx.f64 	%fd2010, %fd2009;
	mul.f64 	%fd2011, %fd2010, %fd2010;
	mul.f64 	%fd2012, %fd2010, %fd2011;
	mul.f64 	%fd2013, %fd2002, 0d4050ACCCCCCCCCCD;
	mul.f64 	%fd2014, %fd2013, %fd2012;
	fma.rn.f64 	%fd2015, %fd2003, %fd2014, %fd1996;
	fma.rn.f64 	%fd2016, %fd2004, %fd2014, %fd1997;
	fma.rn.f64 	%fd2017, %fd2005, %fd2014, %fd1998;
	ld.shared.v2.f64 	{%fd2018, %fd2019}, [%r26+3328];
	ld.shared.v2.f64 	{%fd2020, %fd2021}, [%r26+3344];
	sub.f64 	%fd2022, %fd2018, %fd1;
	sub.f64 	%fd2023, %fd2019, %fd2;
	sub.f64 	%fd2024, %fd2020, %fd3;
	mul.f64 	%fd2025, %fd2023, %fd2023;
	fma.rn.f64 	%fd2026, %fd2022, %fd2022, %fd2025;
	fma.rn.f64 	%fd2027, %fd2024, %fd2024, %fd2026;
	add.f64 	%fd2028, %fd2027, 0d414E848000000000;
	rsqrt.approx.f64 	%fd2029, %fd2028;
	mul.f64 	%fd2030, %fd2029, %fd2029;
	mul.f64 	%fd2031, %fd2029, %fd2030;
	mul.f64 	%fd2032, %fd2021, 0d4050ACCCCCCCCCCD;
	mul.f64 	%fd2033, %fd2032, %fd2031;
	fma.rn.f64 	%fd2034, %fd2022, %fd2033, %fd2015;
	fma.rn.f64 	%fd2035, %fd2023, %fd2033, %fd2016;
	fma.rn.f64 	%fd2036, %fd2024, %fd2033, %fd2017;
	ld.shared.v2.f64 	{%fd2037, %fd2038}, [%r26+3360];
	ld.shared.v2.f64 	{%fd2039, %fd2040}, [%r26+3376];
	sub.f64 	%fd2041, %fd2037, %fd1;
	sub.f64 	%fd2042, %fd2038, %fd2;
	sub.f64 	%fd2043, %fd2039, %fd3;
	mul.f64 	%fd2044, %fd2042, %fd2042;
	fma.rn.f64 	%fd2045, %fd2041, %fd2041, %fd2044;
	fma.rn.f64 	%fd2046, %fd2043, %fd2043, %fd2045;
	add.f64 	%fd2047, %fd2046, 0d414E848000000000;
	rsqrt.approx.f64 	%fd2048, %fd2047;
	mul.f64 	%fd2049, %fd2048, %fd2048;
	mul.f64 	%fd2050, %fd2048, %fd2049;
	mul.f64 	%fd2051, %fd2040, 0d4050ACCCCCCCCCCD;
	mul.f64 	%fd2052, %fd2051, %fd2050;
	fma.rn.f64 	%fd2053, %fd2041, %fd2052, %fd2034;
	fma.rn.f64 	%fd2054, %fd2042, %fd2052, %fd2035;
	fma.rn.f64 	%fd2055, %fd2043, %fd2052, %fd2036;
	ld.shared.v2.f64 	{%fd2056, %fd2057}, [%r26+3392];
	ld.shared.v2.f64 	{%fd2058, %fd2059}, [%r26+3408];
	sub.f64 	%fd2060, %fd2056, %fd1;
	sub.f64 	%fd2061, %fd2057, %fd2;
	sub.f64 	%fd2062, %fd2058, %fd3;
	mul.f64 	%fd2063, %fd2061, %fd2061;
	fma.rn.f64 	%fd2064, %fd2060, %fd2060, %fd2063;
	fma.rn.f64 	%fd2065, %fd2062, %fd2062, %fd2064;
	add.f64 	%fd2066, %fd2065, 0d414E848000000000;
	rsqrt.approx.f64 	%fd2067, %fd2066;
	mul.f64 	%fd2068, %fd2067, %fd2067;
	mul.f64 	%fd2069, %fd2067, %fd2068;
	mul.f64 	%fd2070, %fd2059, 0d4050ACCCCCCCCCCD;
	mul.f64 	%fd2071, %fd2070, %fd2069;
	fma.rn.f64 	%fd2072, %fd2060, %fd2071, %fd2053;
	fma.rn.f64 	%fd2073, %fd2061, %fd2071, %fd2054;
	fma.rn.f64 	%fd2074, %fd2062, %fd2071, %fd2055;
	ld.shared.v2.f64 	{%fd2075, %fd2076}, [%r26+3424];
	ld.shared.v2.f64 	{%fd2077, %fd2078}, [%r26+3440];
	sub.f64 	%fd2079, %fd2075, %fd1;
	sub.f64 	%fd2080, %fd2076, %fd2;
	sub.f64 	%fd2081, %fd2077, %fd3;
	mul.f64 	%fd2082, %fd2080, %fd2080;
	fma.rn.f64 	%fd2083, %fd2079, %fd2079, %fd2082;
	fma.rn.f64 	%fd2084, %fd2081, %fd2081, %fd2083;
	add.f64 	%fd2085, %fd2084, 0d414E848000000000;
	rsqrt.approx.f64 	%fd2086, %fd2085;
	mul.f64 	%fd2087, %fd2086, %fd2086;
	mul.f64 	%fd2088, %fd2086, %fd2087;
	mul.f64 	%fd2089, %fd2078, 0d4050ACCCCCCCCCCD;
	mul.f64 	%fd2090, %fd2089, %fd2088;
	fma.rn.f64 	%fd2091, %fd2079, %fd2090, %fd2072;
	fma.rn.f64 	%fd2092, %fd2080, %fd2090, %fd2073;
	fma.rn.f64 	%fd2093, %fd2081, %fd2090, %fd2074;
	ld.shared.v2.f64 	{%fd2094, %fd2095}, [%r26+3456];
	ld.shared.v2.f64 	{%fd2096, %fd2097}, [%r26+3472];
	sub.f64 	%fd2098, %fd2094, %fd1;
	sub.f64 	%fd2099, %fd2095, %fd2;
	sub.f64 	%fd2100, %fd2096, %fd3;
	mul.f64 	%fd2101, %fd2099, %fd2099;
	fma.rn.f64 	%fd2102, %fd2098, %fd2098, %fd2101;
	fma.rn.f64 	%fd2103, %fd2100, %fd2100, %fd2102;
	add.f64 	%fd2104, %fd2103, 0d414E848000000000;
	rsqrt.approx.f64 	%fd2105, %fd2104;
	mul.f64 	%fd2106, %fd2105, %fd2105;
	mul.f64 	%fd2107, %fd2105, %fd2106;
	mul.f64 	%fd2108, %fd2097, 0d4050ACCCCCCCCCCD;
	mul.f64 	%fd2109, %fd2108, %fd2107;
	fma.rn.f64 	%fd2110, %fd2098, %fd2109, %fd2091;
	fma.rn.f64 	%fd2111, %fd2099, %fd2109, %fd2092;
	fma.rn.f64 	%fd2112, %fd2100, %fd2109, %fd2093;
	ld.shared.v2.f64 	{%fd2113, %fd2114}, [%r26+3488];
	ld.shared.v2.f64 	{%fd2115, %fd2116}, [%r26+3504];
	sub.f64 	%fd2117, %fd2113, %fd1;
	sub.f64 	%fd2118, %fd2114, %fd2;
	sub.f64 	%fd2119, %fd2115, %fd3;
	mul.f64 	%fd2120, %fd2118, %fd2118;
	fma.rn.f64 	%fd2121, %fd2117, %fd2117, %fd2120;
	fma.rn.f64 	%fd2122, %fd2119, %fd2119, %fd2121;
	add.f64 	%fd2123, %fd2122, 0d414E848000000000;
	rsqrt.approx.f64 	%fd2124, %fd2123;
	mul.f64 	%fd2125, %fd2124, %fd2124;
	mul.f64 	%fd2126, %fd2124, %fd2125;
	mul.f64 	%fd2127, %fd2116, 0d4050ACCCCCCCCCCD;
	mul.f64 	%fd2128, %fd2127, %fd2126;
	fma.rn.f64 	%fd2129, %fd2117, %fd2128, %fd2110;
	fma.rn.f64 	%fd2130, %fd2118, %fd2128, %fd2111;
	fma.rn.f64 	%fd2131, %fd2119, %fd2128, %fd2112;
	ld.shared.v2.f64 	{%fd2132, %fd2133}, [%r26+3520];
	ld.shared.v2.f64 	{%fd2134, %fd2135}, [%r26+3536];
	sub.f64 	%fd2136, %fd2132, %fd1;
	sub.f64 	%fd2137, %fd2133, %fd2;
	sub.f64 	%fd2138, %fd2134, %fd3;
	mul.f64 	%fd2139, %fd2137, %fd2137;
	fma.rn.f64 	%fd2140, %fd2136, %fd2136, %fd2139;
	fma.rn.f64 	%fd2141, %fd2138, %fd2138, %fd2140;
	add.f64 	%fd2142, %fd2141, 0d414E848000000000;
	rsqrt.approx.f64 	%fd2143, %fd2142;
	mul.f64 	%fd2144, %fd2143, %fd2143;
	mul.f64 	%fd2145, %fd2143, %fd2144;
	mul.f64 	%fd2146, %fd2135, 0d4050ACCCCCCCCCCD;
	mul.f64 	%fd2147, %fd2146, %fd2145;
	fma.rn.f64 	%fd2148, %fd2136, %fd2147, %fd2129;
	fma.rn.f64 	%fd2149, %fd2137, %fd2147, %fd2130;
	fma.rn.f64 	%fd2150, %fd2138, %fd2147, %fd2131;
	ld.shared.v2.f64 	{%fd2151, %fd2152}, [%r26+3552];
	ld.shared.v2.f64 	{%fd2153, %fd2154}, [%r26+3568];
	sub.f64 	%fd2155, %fd2151, %fd1;
	sub.f64 	%fd2156, %fd2152, %fd2;
	sub.f64 	%fd2157, %fd2153, %fd3;
	mul.f64 	%fd2158, %fd2156, %fd2156;
	fma.rn.f64 	%fd2159, %fd2155, %fd2155, %fd2158;
	fma.rn.f64 	%fd2160, %fd2157, %fd2157, %fd2159;
	add.f64 	%fd2161, %fd2160, 0d414E848000000000;
	rsqrt.approx.f64 	%fd2162, %fd2161;
	mul.f64 	%fd2163, %fd2162, %fd2162;
	mul.f64 	%fd2164, %fd2162, %fd2163;
	mul.f64 	%fd2165, %fd2154, 0d4050ACCCCCCCCCCD;
	mul.f64 	%fd2166, %fd2165, %fd2164;
	fma.rn.f64 	%fd2167, %fd2155, %fd2166, %fd2148;
	fma.rn.f64 	%fd2168, %fd2156, %fd2166, %fd2149;
	fma.rn.f64 	%fd2169, %fd2157, %fd2166, %fd2150;
	ld.shared.v2.f64 	{%fd2170, %fd2171}, [%r26+3584];
	ld.shared.v2.f64 	{%fd2172, %fd2173}, [%r26+3600];
	sub.f64 	%fd2174, %fd2170, %fd1;
	sub.f64 	%fd2175, %fd2171, %fd2;
	sub.f64 	%fd2176, %fd2172, %fd3;
	mul.f64 	%fd2177, %fd2175, %fd2175;
	fma.rn.f64 	%fd2178, %fd2174, %fd2174, %fd2177;
	fma.rn.f64 	%fd2179, %fd2176, %fd2176, %fd2178;
	add.f64 	%fd2180, %fd2179, 0d414E848000000000;
	rsqrt.approx.f64 	%fd2181, %fd2180;
	mul.f64 	%fd2182, %fd2181, %fd2181;
	mul.f64 	%fd2183, %fd2181, %fd2182;
	mul.f64 	%fd2184, %fd2173, 0d4050ACCCCCCCCCCD;
	mul.f64 	%fd2185, %fd2184, %fd2183;
	fma.rn.f64 	%fd2186, %fd2174, %fd2185, %fd2167;
	fma.rn.f64 	%fd2187, %fd2175, %fd2185, %fd2168;
	fma.rn.f64 	%fd2188, %fd2176, %fd2185, %fd2169;
	ld.shared.v2.f64 	{%fd2189, %fd2190}, [%r26+3616];
	ld.shared.v2.f64 	{%fd2191, %fd2192}, [%r26+3632];
	sub.f64 	%fd2193, %fd2189, %fd1;
	sub.f64 	%fd2194, %fd2190, %fd2;
	sub.f64 	%fd2195, %fd2191, %fd3;
	mul.f64 	%fd2196, %fd2194, %fd2194;
	fma.rn.f64 	%fd2197, %fd2193, %fd2193, %fd2196;
	fma.rn.f64 	%fd2198, %fd2195, %fd2195, %fd2197;
	add.f64 	%fd2199, %fd2198, 0d414E848000000000;
	rsqrt.approx.f64 	%fd2200, %fd2199;
	mul.f64 	%fd2201, %fd2200, %fd2200;
	mul.f64 	%fd2202, %fd2200, %fd2201;
	mul.f64 	%fd2203, %fd2192, 0d4050ACCCCCCCCCCD;
	mul.f64 	%fd2204, %fd2203, %fd2202;
	fma.rn.f64 	%fd2205, %fd2193, %fd2204, %fd2186;
	fma.rn.f64 	%fd2206, %fd2194, %fd2204, %fd2187;
	fma.rn.f64 	%fd2207, %fd2195, %fd2204, %fd2188;
	ld.shared.v2.f64 	{%fd2208, %fd2209}, [%r26+3648];
	ld.shared.v2.f64 	{%fd2210, %fd2211}, [%r26+3664];
	sub.f64 	%fd2212, %fd2208, %fd1;
	sub.f64 	%fd2213, %fd2209, %fd2;
	sub.f64 	%fd2214, %fd2210, %fd3;
	mul.f64 	%fd2215, %fd2213, %fd2213;
	fma.rn.f64 	%fd2216, %fd2212, %fd2212, %fd2215;
	fma.rn.f64 	%fd2217, %fd2214, %fd2214, %fd2216;
	add.f64 	%fd2218, %fd2217, 0d414E848000000000;
	rsqrt.approx.f64 	%fd2219, %fd2218;
	mul.f64 	%fd2220, %fd2219, %fd2219;
	mul.f64 	%fd2221, %fd2219, %fd2220;
	mul.f64 	%fd2222, %fd2211, 0d4050ACCCCCCCCCCD;
	mul.f64 	%fd2223, %fd2222, %fd2221;
	fma.rn.f64 	%fd2224, %fd2212, %fd2223, %fd2205;
	fma.rn.f64 	%fd2225, %fd2213, %fd2223, %fd2206;
	fma.rn.f64 	%fd2226, %fd2214, %fd2223, %fd2207;
	ld.shared.v2.f64 	{%fd2227, %fd2228}, [%r26+3680];
	ld.shared.v2.f64 	{%fd2229, %fd2230}, [%r26+3696];
	sub.f64 	%fd2231, %fd2227, %fd1;
	sub.f64 	%fd2232, %fd2228, %fd2;
	sub.f64 	%fd2233, %fd2229, %fd3;
	mul.f64 	%fd2234, %fd2232, %fd2232;
	fma.rn.f64 	%fd2235, %fd2231, %fd2231, %fd2234;
	fma.rn.f64 	%fd2236, %fd2233, %fd2233, %fd2235;
	add.f64 	%fd2237, %fd2236, 0d414E848000000000;
	rsqrt.approx.f64 	%fd2238, %fd2237;
	mul.f64 	%fd2239, %fd2238, %fd2238;
	mul.f64 	%fd2240, %fd2238, %fd2239;
	mul.f64 	%fd2241, %fd2230, 0d4050ACCCCCCCCCCD;
	mul.f64 	%fd2242, %fd2241, %fd2240;
	fma.rn.f64 	%fd2243, %fd2231, %fd2242, %fd2224;
	fma.rn.f64 	%fd2244, %fd2232, %fd2242, %fd2225;
	fma.rn.f64 	%fd2245, %fd2233, %fd2242, %fd2226;
	ld.shared.v2.f64 	{%fd2246, %fd2247}, [%r26+3712];
	ld.shared.v2.f64 	{%fd2248, %fd2249}, [%r26+3728];
	sub.f64 	%fd2250, %fd2246, %fd1;
	sub.f64 	%fd2251, %fd2247, %fd2;
	sub.f64 	%fd2252, %fd2248, %fd3;
	mul.f64 	%fd2253, %fd2251, %fd2251;
	fma.rn.f64 	%fd2254, %fd2250, %fd2250, %fd2253;
	fma.rn.f64 	%fd2255, %fd2252, %fd2252, %fd2254;
	add.f64 	%fd2256, %fd2255, 0d414E848000000000;
	rsqrt.approx.f64 	%fd2257, %fd2256;
	mul.f64 	%fd2258, %fd2257, %fd2257;
	mul.f64 	%fd2259, %fd2257, %fd2258;
	mul.f64 	%fd2260, %fd2249, 0d4050ACCCCCCCCCCD;
	mul.f64 	%fd2261, %fd2260, %fd2259;
	fma.rn.f64 	%fd2262, %fd2250, %fd2261, %fd2243;
	fma.rn.f64 	%fd2263, %fd2251, %fd2261, %fd2244;
	fma.rn.f64 	%fd2264, %fd2252, %fd2261, %fd2245;
	ld.shared.v2.f64 	{%fd2265, %fd2266}, [%r26+3744];
	ld.shared.v2.f64 	{%fd2267, %fd2268}, [%r26+3760];
	sub.f64 	%fd2269, %fd2265, %fd1;
	sub.f64 	%fd2270, %fd2266, %fd2;
	sub.f64 	%fd2271, %fd2267, %fd3;
	mul.f64 	%fd2272, %fd2270, %fd2270;
	fma.rn.f64 	%fd2273, %fd2269, %fd2269, %fd2272;
	fma.rn.f64 	%fd2274, %fd2271, %fd2271, %fd2273;
	add.f64 	%fd2275, %fd2274, 0d414E848000000000;
	rsqrt.approx.f64 	%fd2276, %fd2275;
	mul.f64 	%fd2277, %fd2276, %fd2276;
	mul.f64 	%fd2278, %fd2276, %fd2277;
	mul.f64 	%fd2279, %fd2268, 0d4050ACCCCCCCCCCD;
	mul.f64 	%fd2280, %fd2279, %fd2278;
	fma.rn.f64 	%fd2281, %fd2269, %fd2280, %fd2262;
	fma.rn.f64 	%fd2282, %fd2270, %fd2280, %fd2263;
	fma.rn.f64 	%fd2283, %fd2271, %fd2280, %fd2264;
	ld.shared.v2.f64 	{%fd2284, %fd2285}, [%r26+3776];
	ld.shared.v2.f64 	{%fd2286, %fd2287}, [%r26+3792];
	sub.f64 	%fd2288, %fd2284, %fd1;
	sub.f64 	%fd2289, %fd2285, %fd2;
	sub.f64 	%fd2290, %fd2286, %fd3;
	mul.f64 	%fd2291, %fd2289, %fd2289;
	fma.rn.f64 	%fd2292, %fd2288, %fd2288, %fd2291;
	fma.rn.f64 	%fd2293, %fd2290, %fd2290, %fd2292;
	add.f64 	%fd2294, %fd2293, 0d414E848000000000;
	rsqrt.approx.f64 	%fd2295, %fd2294;
	mul.f64 	%fd2296, %fd2295, %fd2295;
	mul.f64 	%fd2297, %fd2295, %fd2296;
	mul.f64 	%fd2298, %fd2287, 0d4050ACCCCCCCCCCD;
	mul.f64 	%fd2299, %fd2298, %fd2297;
	fma.rn.f64 	%fd2300, %fd2288, %fd2299, %fd2281;
	fma.rn.f64 	%fd2301, %fd2289, %fd2299, %fd2282;
	fma.rn.f64 	%fd2302, %fd2290, %fd2299, %fd2283;
	ld.shared.v2.f64 	{%fd2303, %fd2304}, [%r26+3808];
	ld.shared.v2.f64 	{%fd2305, %fd2306}, [%r26+3824];
	sub.f64 	%fd2307, %fd2303, %fd1;
	sub.f64 	%fd2308, %fd2304, %fd2;
	sub.f64 	%fd2309, %fd2305, %fd3;
	mul.f64 	%fd2310, %fd2308, %fd2308;
	fma.rn.f64 	%fd2311, %fd2307, %fd2307, %fd2310;
	fma.rn.f64 	%fd2312, %fd2309, %fd2309, %fd2311;
	add.f64 	%fd2313, %fd2312, 0d414E848000000000;
	rsqrt.approx.f64 	%fd2314, %fd2313;
	mul.f64 	%fd2315, %fd2314, %fd2314;
	mul.f64 	%fd2316, %fd2314, %fd2315;
	mul.f64 	%fd2317, %fd2306, 0d4050ACCCCCCCCCCD;
	mul.f64 	%fd2318, %fd2317, %fd2316;
	fma.rn.f64 	%fd2319, %fd2307, %fd2318, %fd2300;
	fma.rn.f64 	%fd2320, %fd2308, %fd2318, %fd2301;
	fma.rn.f64 	%fd2321, %fd2309, %fd2318, %fd2302;
	ld.shared.v2.f64 	{%fd2322, %fd2323}, [%r26+3840];
	ld.shared.v2.f64 	{%fd2324, %fd2325}, [%r26+3856];
	sub.f64 	%fd2326, %fd2322, %fd1;
	sub.f64 	%fd2327, %fd2323, %fd2;
	sub.f64 	%fd2328, %fd2324, %fd3;
	mul.f64 	%fd2329, %fd2327, %fd2327;
	fma.rn.f64 	%fd2330, %fd2326, %fd2326, %fd2329;
	fma.rn.f64 	%fd2331, %fd2328, %fd2328, %fd2330;
	add.f64 	%fd2332, %fd2331, 0d414E848000000000;
	rsqrt.approx.f64 	%fd2333, %fd2332;
	mul.f64 	%fd2334, %fd2333, %fd2333;
	mul.f64 	%fd2335, %fd2333, %fd2334;
	mul.f64 	%fd2336, %fd2325, 0d4050ACCCCCCCCCCD;
	mul.f64 	%fd2337, %fd2336, %fd2335;
	fma.rn.f64 	%fd2338, %fd2326, %fd2337, %fd2319;
	fma.rn.f64 	%fd2339, %fd2327, %fd2337, %fd2320;
	fma.rn.f64 	%fd2340, %fd2328, %fd2337, %fd2321;
	ld.shared.v2.f64 	{%fd2341, %fd2342}, [%r26+3872];
	ld.shared.v2.f64 	{%fd2343, %fd2344}, [%r26+3888];
	sub.f64 	%fd2345, %fd2341, %fd1;
	sub.f64 	%fd2346, %fd2342, %fd2;
	sub.f64 	%fd2347, %fd2343, %fd3;
	mul.f64 	%fd2348, %fd2346, %fd2346;
	fma.rn.f64 	%fd2349, %fd2345, %fd2345, %fd2348;
	fma.rn.f64 	%fd2350, %fd2347, %fd2347, %fd2349;
	add.f64 	%fd2351, %fd2350, 0d414E848000000000;
	rsqrt.approx.f64 	%fd2352, %fd2351;
	mul.f64 	%fd2353, %fd2352, %fd2352;
	mul.f64 	%fd2354, %fd2352, %fd2353;
	mul.f64 	%fd2355, %fd2344, 0d4050ACCCCCCCCCCD;
	mul.f64 	%fd2356, %fd2355, %fd2354;
	fma.rn.f64 	%fd2357, %fd2345, %fd2356, %fd2338;
	fma.rn.f64 	%fd2358, %fd2346, %fd2356, %fd2339;
	fma.rn.f64 	%fd2359, %fd2347, %fd2356, %fd2340;
	ld.shared.v2.f64 	{%fd2360, %fd2361}, [%r26+3904];
	ld.shared.v2.f64 	{%fd2362, %fd2363}, [%r26+3920];
	sub.f64 	%fd2364, %fd2360, %fd1;
	sub.f64 	%fd2365, %fd2361, %fd2;
	sub.f64 	%fd2366, %fd2362, %fd3;
	mul.f64 	%fd2367, %fd2365, %fd2365;
	fma.rn.f64 	%fd2368, %fd2364, %fd2364, %fd2367;
	fma.rn.f64 	%fd2369, %fd2366, %fd2366, %fd2368;
	add.f64 	%fd2370, %fd2369, 0d414E848000000000;
	rsqrt.approx.f64 	%fd2371, %fd2370;
	mul.f64 	%fd2372, %fd2371, %fd2371;
	mul.f64 	%fd2373, %fd2371, %fd2372;
	mul.f64 	%fd2374, %fd2363, 0d4050ACCCCCCCCCCD;
	mul.f64 	%fd2375, %fd2374, %fd2373;
	fma.rn.f64 	%fd2376, %fd2364, %fd2375, %fd2357;
	fma.rn.f64 	%fd2377, %fd2365, %fd2375, %fd2358;
	fma.rn.f64 	%fd2378, %fd2366, %fd2375, %fd2359;
	ld.shared.v2.f64 	{%fd2379, %fd2380}, [%r26+3936];
	ld.shared.v2.f64 	{%fd2381, %fd2382}, [%r26+3952];
	sub.f64 	%fd2383, %fd2379, %fd1;
	sub.f64 	%fd2384, %fd2380, %fd2;
	sub.f64 	%fd2385, %fd2381, %fd3;
	mul.f64 	%fd2386, %fd2384, %fd2384;
	fma.rn.f64 	%fd2387, %fd2383, %fd2383, %fd2386;
	fma.rn.f64 	%fd2388, %fd2385, %fd2385, %fd2387;
	add.f64 	%fd2389, %fd2388, 0d414E848000000000;
	rsqrt.approx.f64 	%fd2390, %fd2389;
	mul.f64 	%fd2391, %fd2390, %fd2390;
	mul.f64 	%fd2392, %fd2390, %fd2391;
	mul.f64 	%fd2393, %fd2382, 0d4050ACCCCCCCCCCD;
	mul.f64 	%fd2394, %fd2393, %fd2392;
	fma.rn.f64 	%fd2395, %fd2383, %fd2394, %fd2376;
	fma.rn.f64 	%fd2396, %fd2384, %fd2394, %fd2377;
	fma.rn.f64 	%fd2397, %fd2385, %fd2394, %fd2378;
	ld.shared.v2.f64 	{%fd2398, %fd2399}, [%r26+3968];
	ld.shared.v2.f64 	{%fd2400, %fd2401}, [%r26+3984];
	sub.f64 	%fd2402, %fd2398, %fd1;
	sub.f64 	%fd2403, %fd2399, %fd2;
	sub.f64 	%fd2404, %fd2400, %fd3;
	mul.f64 	%fd2405, %fd2403, %fd2403;
	fma.rn.f64 	%fd2406, %fd2402, %fd2402, %fd2405;
	fma.rn.f64 	%fd2407, %fd2404, %fd2404, %fd2406;
	add.f64 	%fd2408, %fd2407, 0d414E848000000000;
	rsqrt.approx.f64 	%fd2409, %fd2408;
	mul.f64 	%fd2410, %fd2409, %fd2409;
	mul.f64 	%fd2411, %fd2409, %fd2410;
	mul.f64 	%fd2412, %fd2401, 0d4050ACCCCCCCCCCD;
	mul.f64 	%fd2413, %fd2412, %fd2411;
	fma.rn.f64 	%fd2414, %fd2402, %fd2413, %fd2395;
	fma.rn.f64 	%fd2415, %fd2403, %fd2413, %fd2396;
	fma.rn.f64 	%fd2416, %fd2404, %fd2413, %fd2397;
	ld.shared.v2.f64 	{%fd2417, %fd2418}, [%r26+4000];
	ld.shared.v2.f64 	{%fd2419, %fd2420}, [%r26+4016];
	sub.f64 	%fd2421, %fd2417, %fd1;
	sub.f64 	%fd2422, %fd2418, %fd2;
	sub.f64 	%fd2423, %fd2419, %fd3;
	mul.f64 	%fd2424, %fd2422, %fd2422;
	fma.rn.f64 	%fd2425, %fd2421, %fd2421, %fd2424;
	fma.rn.f64 	%fd2426, %fd2423, %fd2423, %fd2425;
	add.f64 	%fd2427, %fd2426, 0d414E848000000000;
	rsqrt.approx.f64 	%fd2428, %fd2427;
	mul.f64 	%fd2429, %fd2428, %fd2428;
	mul.f64 	%fd2430, %fd2428, %fd2429;
	mul.f64 	%fd2431, %fd2420, 0d4050ACCCCCCCCCCD;
	mul.f64 	%fd2432, %fd2431, %fd2430;
	fma.rn.f64 	%fd2433, %fd2421, %fd2432, %fd2414;
	fma.rn.f64 	%fd2434, %fd2422, %fd2432, %fd2415;
	fma.rn.f64 	%fd2435, %fd2423, %fd2432, %fd2416;
	ld.shared.v2.f64 	{%fd2436, %fd2437}, [%r26+4032];
	ld.shared.v2.f64 	{%fd2438, %fd2439}, [%r26+4048];
	sub.f64 	%fd2440, %fd2436, %fd1;
	sub.f64 	%fd2441, %fd2437, %fd2;
	sub.f64 	%fd2442, %fd2438, %fd3;
	mul.f64 	%fd2443, %fd2441, %fd2441;
	fma.rn.f64 	%fd2444, %fd2440, %fd2440, %fd2443;
	fma.rn.f64 	%fd2445, %fd2442, %fd2442, %fd2444;
	add.f64 	%fd2446, %fd2445, 0d414E848000000000;
	rsqrt.approx.f64 	%fd2447, %fd2446;
	mul.f64 	%fd2448, %fd2447, %fd2447;
	mul.f64 	%fd2449, %fd2447, %fd2448;
	mul.f64 	%fd2450, %fd2439, 0d4050ACCCCCCCCCCD;
	mul.f64 	%fd2451, %fd2450, %fd2449;
	fma.rn.f64 	%fd2452, %fd2440, %fd2451, %fd2433;
	fma.rn.f64 	%fd2453, %fd2441, %fd2451, %fd2434;
	fma.rn.f64 	%fd2454, %fd2442, %fd2451, %fd2435;
	ld.shared.v2.f64 	{%fd2455, %fd2456}, [%r26+4064];
	ld.shared.v2.f64 	{%fd2457, %fd2458}, [%r26+4080];
	sub.f64 	%fd2459, %fd2455, %fd1;
	sub.f64 	%fd2460, %fd2456, %fd2;
	sub.f64 	%fd2461, %fd2457, %fd3;
	mul.f64 	%fd2462, %fd2460, %fd2460;
	fma.rn.f64 	%fd2463, %fd2459, %fd2459, %fd2462;
	fma.rn.f64 	%fd2464, %fd2461, %fd2461, %fd2463;
	add.f64 	%fd2465, %fd2464, 0d414E848000000000;
	rsqrt.approx.f64 	%fd2466, %fd2465;
	mul.f64 	%fd2467, %fd2466, %fd2466;
	mul.f64 	%fd2468, %fd2466, %fd2467;
	mul.f64 	%fd2469, %fd2458, 0d4050ACCCCCCCCCCD;
	mul.f64 	%fd2470, %fd2469, %fd2468;
	fma.rn.f64 	%fd2503, %fd2459, %fd2470, %fd2452;
	fma.rn.f64 	%fd2504, %fd2460, %fd2470, %fd2453;
	fma.rn.f64 	%fd2505, %fd2461, %fd2470, %fd2454;
	add.s32 	%r32, %r32, 128;
	and.b32  	%r34, %r1, 1920;
	setp.ne.s32 	%p4, %r32, %r34;
	@%p4 bra 	$L__BB0_5;
$L__BB0_6:
	setp.eq.s32 	%p5, %r4, 0;
	@%p5 bra 	$L__BB0_9;
	mov.b32 	%r35, 0;
$L__BB0_8:
	.pragma "nounroll";
	shl.b32 	%r28, %r34, 5;
	mov.u32 	%r29, shared_positions;
	add.s32 	%r30, %r29, %r28;
	ld.shared.v2.f64 	{%fd2471, %fd2472}, [%r30];
	ld.shared.v2.f64 	{%fd2473, %fd2474}, [%r30+16];
	sub.f64 	%fd2475, %fd2471, %fd1;
	sub.f64 	%fd2476, %fd2472, %fd2;
	sub.f64 	%fd2477, %fd2473, %fd3;
	mul.f64 	%fd2478, %fd2476, %fd2476;
	fma.rn.f64 	%fd2479, %fd2475, %fd2475, %fd2478;
	fma.rn.f64 	%fd2480, %fd2477, %fd2477, %fd2479;
	add.f64 	%fd2481, %fd2480, 0d414E848000000000;
	rsqrt.approx.f64 	%fd2482, %fd2481;
	mul.f64 	%fd2483, %fd2482, %fd2482;
	mul.f64 	%fd2484, %fd2482, %fd2483;
	mul.f64 	%fd2485, %fd2474, 0d4050ACCCCCCCCCCD;
	mul.f64 	%fd2486, %fd2485, %fd2484;
	fma.rn.f64 	%fd2503, %fd2475, %fd2486, %fd2503;
	fma.rn.f64 	%fd2504, %fd2476, %fd2486, %fd2504;
	fma.rn.f64 	%fd2505, %fd2477, %fd2486, %fd2505;
	add.s32 	%r34, %r34, 1;
	add.s32 	%r35, %r35, 1;
	setp.ne.s32 	%p6, %r35, %r4;
	@%p6 bra 	$L__BB0_8;
$L__BB0_9:
	bar.sync 	0;
	add.s32 	%r31, %r31, 1;
	setp.ne.s32 	%p7, %r31, %r15;
	@%p7 bra 	$L__BB0_3;
	mul.f64 	%fd2515, %fd2503, 0d40AC200000000000;
	mul.f64 	%fd2516, %fd2504, 0d40AC200000000000;
	mul.f64 	%fd2517, %fd2505, 0d40AC200000000000;
$L__BB0_11:
	ld.param.u64 	%rd11, [_Z9integrateP7double4S0_i_param_1];
	cvta.to.global.u64 	%rd8, %rd11;
	mul.wide.s32 	%rd9, %r3, 32;
	add.s64 	%rd10, %rd8, %rd9;
	ld.global.v2.f64 	{%fd2487, %fd2488}, [%rd10];
	ld.global.v2.f64 	{%fd2489, %fd2490}, [%rd10+16];
	add.f64 	%fd2491, %fd2515, %fd2487;
	add.f64 	%fd2492, %fd2516, %fd2488;
	add.f64 	%fd2493, %fd2517, %fd2489;
	fma.rn.f64 	%fd2494, %fd2491, 0d40AC200000000000, %fd1;
	fma.rn.f64 	%fd2495, %fd2492, 0d40AC200000000000, %fd2;
	fma.rn.f64 	%fd2496, %fd2493, 0d40AC200000000000, %fd3;
	bar.sync 	0;
	st.global.v2.f64 	[%rd2], {%fd2494, %fd2495};
	st.global.v2.f64 	[%rd2+16], {%fd2496, %fd4};
	st.global.v2.f64 	[%rd10], {%fd2491, %fd2492};
	st.global.v2.f64 	[%rd10+16], {%fd2493, %fd2490};
$L__BB0_12:
	ret;

}


// ===== COMPILED SASS (sm_100) =====

	.target	sm_100

	.elftype	@"ET_EXEC"


//--------------------- .note.nv.tkinfo           --------------------------
	.section	.note.nv.tkinfo,"",@"SHT_NOTE"
	.sectionflags	@"SHF_NOTE_NV_TKINFO"
	.tkinfo
        /*0018*/ 	.word	0x00000002
        /*0030*/ 	.string	""
        /*0030*/ 	.string	"ptxas"
        /*0030*/ 	.string	"Cuda compilation tools, release 13.0, V13.0.88"
        /*0030*/ 	.string	"Build cuda_13.0.r13.0/compiler.36424714_0"
        /*0030*/ 	.string	"-arch sm_100 -m 64 "



//--------------------- .note.nv.cuinfo           --------------------------
	.section	.note.nv.cuinfo,"",@"SHT_NOTE"
	.sectionflags	@"SHF_NOTE_NV_CUINFO"
        /*0018*/ 	.short	0x0002
        /*001a*/ 	.short	0x0064
        /*001c*/ 	.short	0x0082
	.zero		2


//--------------------- .nv.info                  --------------------------
	.section	.nv.info,"",@"SHT_CUDA_INFO"
	.align	4


	//----- nvinfo : EIATTR_REGCOUNT
	.align		4
        /*0000*/ 	.byte	0x04, 0x2f
        /*0002*/ 	.short	(.L_1 - .L_0)
	.align		4
.L_0:
        /*0004*/ 	.word	index@(_Z9integrateP7double4S0_i)
        /*0008*/ 	.word	0x0000002a


	//----- nvinfo : EIATTR_FRAME_SIZE
	.align		4
.L_1:
        /*000c*/ 	.byte	0x04, 0x11
        /*000e*/ 	.short	(.L_3 - .L_2)
	.align		4
.L_2:
        /*0010*/ 	.word	index@($__internal_0_$__cuda_sm20_drsqrt_f64_slowpath_v2)
        /*0014*/ 	.word	0x00000000


	//----- nvinfo : EIATTR_FRAME_SIZE
	.align		4
.L_3:
        /*0018*/ 	.byte	0x04, 0x11
        /*001a*/ 	.short	(.L_5 - .L_4)
	.align		4
.L_4:
        /*001c*/ 	.word	index@(_Z9integrateP7double4S0_i)
        /*0020*/ 	.word	0x00000000


	//----- nvinfo : EIATTR_MIN_STACK_SIZE
	.align		4
.L_5:
        /*0024*/ 	.byte	0x04, 0x12
        /*0026*/ 	.short	(.L_7 - .L_6)
	.align		4
.L_6:
        /*0028*/ 	.word	index@(_Z9integrateP7double4S0_i)
        /*002c*/ 	.word	0x00000000
.L_7:


//--------------------- .nv.compat                --------------------------
	.section	.nv.compat,"",@"SHT_CUDA_COMPAT_INFO"
	.align	4
        /*0000*/ 	.byte	0x02, 0x09, 0x00, 0x00, 0x02, 0x02, 0x01, 0x00, 0x02, 0x05, 0x05, 0x00, 0x03, 0x07, 0x01, 0x01
        /*0010*/ 	.byte	0x02, 0x03, 0x00, 0x00, 0x02, 0x06, 0x01, 0x00, 0x04, 0x0b, 0x08, 0x00, 0x01, 0x00, 0x00, 0x00
        /*0020*/ 	.byte	0x00, 0x00, 0x00, 0x00


//--------------------- .nv.info._Z9integrateP7double4S0_i --------------------------
	.section	.nv.info._Z9integrateP7double4S0_i,"",@"SHT_CUDA_INFO"
	.sectionflags	@""
	.align	4


	//----- nvinfo : EIATTR_CUDA_API_VERSION
	.align		4
        /*0000*/ 	.byte	0x04, 0x37
        /*0002*/ 	.short	(.L_9 - .L_8)
.L_8:
        /*0004*/ 	.word	0x00000082


	//----- nvinfo : EIATTR_KPARAM_INFO
	.align		4
.L_9:
        /*0008*/ 	.byte	0x04, 0x17
        /*000a*/ 	.short	(.L_11 - .L_10)
.L_10:
        /*000c*/ 	.word	0x00000000
        /*0010*/ 	.short	0x0002
        /*0012*/ 	.short	0x0010
        /*0014*/ 	.byte	0x00, 0xf0, 0x11, 0x00


	//----- nvinfo : EIATTR_KPARAM_INFO
	.align		4
.L_11:
        /*0018*/ 	.byte	0x04, 0x17
        /*001a*/ 	.short	(.L_13 - .L_12)
.L_12:
        /*001c*/ 	.word	0x00000000
        /*0020*/ 	.short	0x0001
        /*0022*/ 	.short	0x0008
        /*0024*/ 	.byte	0x00, 0xf5, 0x21, 0x00


	//----- nvinfo : EIATTR_KPARAM_INFO
	.align		4
.L_13:
        /*0028*/ 	.byte	0x04, 0x17
        /*002a*/ 	.short	(.L_15 - .L_14)
.L_14:
        /*002c*/ 	.word	0x00000000
        /*0030*/ 	.short	0x0000
        /*0032*/ 	.short	0x0000
        /*0034*/ 	.byte	0x00, 0xf5, 0x21, 0x00


	//----- nvinfo : EIATTR_SPARSE_MMA_MASK
	.align		4
.L_15:
        /*0038*/ 	.byte	0x03, 0x50
        /*003a*/ 	.short	0x0000


	//----- nvinfo : EIATTR_MAXREG_COUNT
	.align		4
        /*003c*/ 	.byte	0x03, 0x1b
        /*003e*/ 	.short	0x00ff


	//----- nvinfo : EIATTR_NUM_BARRIERS
	.align		4
        /*0040*/ 	.byte	0x02, 0x4c
        /*0042*/ 	.byte	0x01
	.zero		1


	//----- nvinfo : EIATTR_MERCURY_ISA_VERSION
	.align		4
        /*0044*/ 	.byte	0x03, 0x5f
        /*0046*/ 	.short	0x0101


	//----- nvinfo : EIATTR_VRC_CTA_INIT_COUNT
	.align		4
        /*0048*/ 	.byte	0x02, 0x4a
	.zero		1
	.zero		1


	//----- nvinfo : EIATTR_EXIT_INSTR_OFFSETS
	.align		4
        /*004c*/ 	.byte	0x04, 0x1c
        /*004e*/ 	.short	(.L_17 - .L_16)


	//   ....[0]....
.L_16:
        /*0050*/ 	.word	0x00000060


	//   ....[1]....
        /*0054*/ 	.word	0x00012760


	//----- nvinfo : EIATTR_CRS_STACK_SIZE
	.align		4
.L_17:
        /*0058*/ 	.byte	0x04, 0x1e
        /*005a*/ 	.short	(.L_19 - .L_18)
.L_18:
        /*005c*/ 	.word	0x00000000


	//----- nvinfo : EIATTR_CBANK_PARAM_SIZE
	.align		4
.L_19:
        /*0060*/ 	.byte	0x03, 0x19
        /*0062*/ 	.short	0x0014


	//----- nvinfo : EIATTR_PARAM_CBANK
	.align		4
        /*0064*/ 	.byte	0x04, 0x0a
        /*0066*/ 	.short	(.L_21 - .L_20)
	.align		4
.L_20:
        /*0068*/ 	.word	index@(.nv.constant0._Z9integrateP7double4S0_i)
        /*006c*/ 	.short	0x0380
        /*006e*/ 	.short	0x0014


	//----- nvinfo : EIATTR_SW_WAR
	.align		4
.L_21:
        /*0070*/ 	.byte	0x04, 0x36
        /*0072*/ 	.short	(.L_23 - .L_22)
.L_22:
        /*0074*/ 	.word	0x00000008
.L_23:


//--------------------- .nv.callgraph             --------------------------
	.section	.nv.callgraph,"",@"SHT_CUDA_CALLGRAPH"
	.align	4
	.sectionentsize	8
	.align		4
        /*0000*/ 	.word	0x00000000
	.align		4
        /*0004*/ 	.word	0xffffffff
	.align		4
        /*0008*/ 	.word	0x00000000
	.align		4
        /*000c*/ 	.word	0xfffffffe
	.align		4
        /*0010*/ 	.word	0x00000000
	.align		4
        /*0014*/ 	.word	0xfffffffd
	.align		4
        /*0018*/ 	.word	0x00000000
	.align		4
        /*001c*/ 	.word	0xfffffffc


//--------------------- .text._Z9integrateP7double4S0_i --------------------------
	.section	.text._Z9integrateP7double4S0_i,"ax",@progbits
	.align	128
        .global         _Z9integrateP7double4S0_i
        .type           _Z9integrateP7double4S0_i,@function
        .size           _Z9integrateP7double4S0_i,(.L_x_269 - _Z9integrateP7double4S0_i)
        .other          _Z9integrateP7double4S0_i,@"STO_CUDA_ENTRY STV_DEFAULT"
_Z9integrateP7double4S0_i:
.text._Z9integrateP7double4S0_i:
[----:B------:R-:W-:Y:S01]  /*0000*/  LDC R1, c[0x0][0x37c] ;  /* 0x0000df00ff017b82 */ /* 0x000fe20000000800 */
[----:B------:R-:W0:Y:S07]  /*0010*/  S2R R0, SR_TID.X ;  /* 0x0000000000007919 */ /* 0x000e2e0000002100 */
[----:B------:R-:W0:Y:S08]  /*0020*/  S2UR UR4, SR_CTAID.X ;  /* 0x00000000000479c3 */ /* 0x000e300000002500 */
[----:B------:R-:W0:Y:S02]  /*0030*/  LDC R2, c[0x0][0x360] ;  /* 0x0000d800ff027b82 */ /* 0x000e240000000800 */
[----:B0-----:R-:W-:-:S05]  /*0040*/  IMAD R3, R2, UR4, R0 ;  /* 0x0000000402037c24 */ /* 0x001fca000f8e0200 */
[----:B------:R-:W-:-:S13]  /*0050*/  ISETP.GT.AND P0, PT, R3, 0x3e7, PT ;  /* 0x000003e70300780c */ /* 0x000fda0003f04270 */
[----:B------:R-:W-:Y:S05]  /*0060*/  @P0 EXIT ;  /* 0x000000000000094d */ /* 0x000fea0003800000 */
[----:B------:R-:W0:Y:S01]  /*0070*/  LDC.64 R6, c[0x0][0x380] ;  /* 0x0000e000ff067b82 */ /* 0x000e220000000a00 */
[----:B------:R-:W1:Y:S01]  /*0080*/  LDCU.64 UR8, c[0x0][0x358] ;  /* 0x00006b00ff0877ac */ /* 0x000e620008000a00 */
[----:B------:R-:W2:Y:S01]  /*0090*/  LDCU UR4, c[0x0][0x390] ;  /* 0x00007200ff0477ac */ /* 0x000ea20008000800 */
[----:B0-----:R-:W-:-:S05]  /*00a0*/  IMAD.WIDE R6, R3, 0x20, R6 ;  /* 0x0000002003067825 */ /* 0x001fca00078e0206 */
[----:B-1----:R0:W5:Y:S04]  /*00b0*/  LDG.E.128 R8, desc[UR8][R6.64] ;  /* 0x0000000806087981 */ /* 0x002168000c1e1d00 */
[----:B------:R0:W5:Y:S01]  /*00c0*/  LDG.E.128 R12, desc[UR8][R6.64+0x10] ;  /* 0x00001008060c7981 */ /* 0x000162000c1e1d00 */
[----:B--2---:R-:W-:Y:S01]  /*00d0*/  UISETP.GE.AND UP0, UPT, UR4, 0x1, UPT ;  /* 0x000000010400788c */ /* 0x004fe2000bf06270 */
[----:B------:R-:W-:Y:S02]  /*00e0*/  CS2R R30, SRZ ;  /* 0x00000000001e7805 */ /* 0x000fe4000001ff00 */
[----:B------:R-:W-:Y:S02]  /*00f0*/  CS2R R26, SRZ ;  /* 0x00000000001a7805 */ /* 0x000fe4000001ff00 */
[----:B------:R-:W-:-:S04]  /*0100*/  CS2R R28, SRZ ;  /* 0x00000000001c7805 */ /* 0x000fc8000001ff00 */
[----:B0-----:R-:W-:Y:S05]  /*0110*/  BRA.U !UP0, `(.L_x_0) ;  /* 0x0000012508547547 */ /* 0x001fea000b800000 */
[----:B------:R-:W-:Y:S02]  /*0120*/  LOP3.LUT R4, R2, 0x7f, RZ, 0xc0, !PT ;  /* 0x0000007f02047812 */ /* 0x000fe400078ec0ff */
[----:B------:R-:W-:Y:S02]  /*0130*/  CS2R R28, SRZ ;  /* 0x00000000001c7805 */ /* 0x000fe4000001ff00 */
[----:B------:R-:W-:Y:S02]  /*0140*/  CS2R R26, SRZ ;  /* 0x00000000001a7805 */ /* 0x000fe4000001ff00 */
[----:B------:R-:W-:Y:S01]  /*0150*/  CS2R R30, SRZ ;  /* 0x00000000001e7805 */ /* 0x000fe2000001ff00 */
[----:B------:R-:W-:-:S06]  /*0160*/  UMOV UR4, URZ ;  /* 0x000000ff00047c82 */ /* 0x000fcc0008000000 */
.L_x_263:
[----:B0-----:R-:W0:Y:S01]  /*0170*/  LDC.64 R24, c[0x0][0x380] ;  /* 0x0000e000ff187b82 */ /* 0x001e220000000a00 */
[----:B------:R-:W-:-:S04]  /*0180*/  IMAD R5, R2, UR4, R0 ;  /* 0x0000000402057c24 */ /* 0x000fc8000f8e0200 */
[----:B0-----:R-:W-:-:S05]  /*0190*/  IMAD.WIDE R24, R5, 0x20, R24 ;  /* 0x0000002005187825 */ /* 0x001fca00078e0218 */
[----:B------:R-:W2:Y:S04]  /*01a0*/  LDG.E.128 R16, desc[UR8][R24.64] ;  /* 0x0000000818107981 */ /* 0x000ea8000c1e1d00 */
[----:B------:R0:W3:Y:S01]  /*01b0*/  LDG.E.128 R20, desc[UR8][R24.64+0x10] ;  /* 0x0000100818147981 */ /* 0x0000e2000c1e1d00 */
[----:B------:R-:W1:Y:S01]  /*01c0*/  S2UR UR6, SR_CgaCtaId ;  /* 0x00000000000679c3 */ /* 0x000e620000008800 */
[----:B------:R-:W-:Y:S01]  /*01d0*/  UMOV UR5, 0x400 ;  /* 0x0000040000057882 */ /* 0x000fe20000000000 */
[----:B------:R-:W-:Y:S01]  /*01e0*/  ISETP.GE.U32.AND P0, PT, R2, 0x80, PT ;  /* 0x000000800200780c */ /* 0x000fe20003f06070 */
[----:B------:R-:W-:Y:S01]  /*01f0*/  UIADD3 UR4, UPT, UPT, UR4, 0x1, URZ ;  /* 0x0000000104047890 */ /* 0x000fe2000fffe0ff */
[----:B0-----:R-:W-:Y:S01]  /*0200*/  IMAD.MOV.U32 R24, RZ, RZ, RZ ;  /* 0x000000ffff187224 */ /* 0x001fe200078e00ff */
[----:B-1----:R-:W-:-:S06]  /*0210*/  ULEA UR5, UR6, UR5, 0x18 ;  /* 0x0000000506057291 */ /* 0x002fcc000f8ec0ff */
[----:B------:R-:W-:-:S05]  /*0220*/  LEA R5, R0, UR5, 0x5 ;  /* 0x0000000500057c11 */ /* 0x000fca000f8e28ff */
[----:B------:R-:W0:Y:S02]  /*0230*/  LDCU UR5, c[0x0][0x390] ;  /* 0x00007200ff0577ac */ /* 0x000e240008000800 */
[----:B0-----:R-:W-:Y:S01]  /*0240*/  UISETP.NE.AND UP0, UPT, UR4, UR5, UPT ;  /* 0x000000050400728c */ /* 0x001fe2000bf05270 */
[----:B--2---:R0:W-:Y:S04]  /*0250*/  STS.128 [R5], R16 ;  /* 0x0000001005007388 */ /* 0x0041e80000000c00 */
[----:B---3--:R0:W-:Y:S01]  /*0260*/  STS.128 [R5+0x10], R20 ;  /* 0x0000101405007388 */ /* 0x0081e20000000c00 */
[----:B------:R-:W-:Y:S06]  /*0270*/  BAR.SYNC.DEFER_BLOCKING 0x0 ;  /* 0x0000000000007b1d */ /* 0x000fec0000010000 */
[----:B------:R-:W-:Y:S05]  /*0280*/  @!P0 BRA `(.L_x_1) ;  /* 0x0000012000288947 */ /* 0x000fea0003800000 */
[----:B------:R-:W-:-:S05]  /*0290*/  UMOV UR5, URZ ;  /* 0x000000ff00057c82 */ /* 0x000fca0008000000 */
.L_x_258:
[----:B------:R-:W1:Y:S01]  /*02a0*/  S2UR UR7, SR_CgaCtaId ;  /* 0x00000000000779c3 */ /* 0x000e620000008800 */
[----:B------:R-:W-:Y:S01]  /*02b0*/  UMOV UR6, 0x400 ;  /* 0x0000040000067882 */ /* 0x000fe20000000000 */
[----:B------:R-:W-:Y:S01]  /*02c0*/  IMAD.MOV.U32 R36, RZ, RZ, RZ ;  /* 0x000000ffff247224 */ /* 0x000fe200078e00ff */
[----:B------:R-:W-:Y:S01]  /*02d0*/  BSSY.RECONVERGENT B1, `(.L_x_2) ;  /* 0x000001b000017945 */ /* 0x000fe20003800200 */
[----:B-1----:R-:W-:-:S04]  /*02e0*/  ULEA UR6, UR7, UR6, 0x18 ;  /* 0x0000000607067291 */ /* 0x002fc8000f8ec0ff */
[----:B------:R-:W-:-:S09]  /*02f0*/  ULEA UR6, UR5, UR6, 0x5 ;  /* 0x0000000605067291 */ /* 0x000fd2000f8e28ff */
[----:B0-----:R-:W0:Y:S04]  /*0300*/  LDS.128 R16, [UR6] ;  /* 0x00000006ff107984 */ /* 0x001e280008000c00 */
[----:B------:R-:W1:Y:S01]  /*0310*/  LDS.128 R20, [UR6+0x10] ;  /* 0x00001006ff147984 */ /* 0x000e620008000c00 */
[----:B0----5:R-:W-:Y:S02]  /*0320*/  DADD R24, -R10, R18 ;  /* 0x000000000a187229 */ /* 0x021fe40000000112 */
[----:B------:R-:W-:Y:S01]  /*0330*/  DADD R32, -R8, R16 ;  /* 0x0000000008207229 */ /* 0x000fe20000000110 */
[----:B------:R-:W-:Y:S01]  /*0340*/  IMAD.MOV.U32 R18, RZ, RZ, 0x0 ;  /* 0x00000000ff127424 */ /* 0x000fe200078e00ff */
[----:B-1----:R-:W-:Y:S01]  /*0350*/  DADD R34, -R12, R20 ;  /* 0x000000000c227229 */ /* 0x002fe20000000114 */
[----:B------:R-:W-:-:S03]  /*0360*/  MOV R19, 0x3fd80000 ;  /* 0x3fd8000000137802 */ /* 0x000fc60000000f00 */
[----:B------:R-:W-:-:S08]  /*0370*/  DMUL R16, R24, R24 ;  /* 0x0000001818107228 */ /* 0x000fd00000000000 */
[----:B------:R-:W-:-:S08]  /*0380*/  DFMA R16, R32, R32, R16 ;  /* 0x000000202010722b */ /* 0x000fd00000000010 */
[----:B------:R-:W-:-:S08]  /*0390*/  DFMA R16, R34, R34, R16 ;  /* 0x000000222210722b */ /* 0x000fd00000000010 */
[----:B------:R-:W-:-:S06]  /*03a0*/  DADD R16, R16, 4000000 ;  /* 0x414e848010107429 */ /* 0x000fcc0000000000 */
[----:B------:R-:W0:Y:S04]  /*03b0*/  MUFU.RSQ64H R37, R17 ;  /* 0x0000001100257308 */ /* 0x000e280000001c00 */
[----:B------:R-:W-:-:S05]  /*03c0*/  VIADD R5, R17, 0xfff00000 ;  /* 0xfff0000011057836 */ /* 0x000fca0000000000 */
[----:B------:R-:W-:Y:S01]  /*03d0*/  ISETP.GE.U32.AND P0, PT, R5, 0x7fe00000, PT ;  /* 0x7fe000000500780c */ /* 0x000fe20003f06070 */
[----:B0-----:R-:W-:-:S08]  /*03e0*/  DMUL R20, R36, R36 ;  /* 0x0000002424147228 */ /* 0x001fd00000000000 */
[----:B------:R-:W-:-:S08]  /*03f0*/  DFMA R20, R16, -R20, 1 ;  /* 0x3ff000001014742b */ /* 0x000fd00000000814 */
[----:B------:R-:W-:Y:S02]  /*0400*/  DFMA R18, R20, R18, 0.5 ;  /* 0x3fe000001412742b */ /* 0x000fe40000000012 */
[----:B------:R-:W-:-:S08]  /*0410*/  DMUL R20, R36, R20 ;  /* 0x0000001424147228 */ /* 0x000fd00000000000 */
[----:B------:R-:W-:Y:S01]  /*0420*/  DFMA R18, R18, R20, R36 ;  /* 0x000000141212722b */ /* 0x000fe20000000024 */
[----:B------:R-:W-:Y:S10]  /*0430*/  @!P0 BRA `(.L_x_3) ;  /* 0x0000000000108947 */ /* 0x000ff40003800000 */
[----:B------:R-:W-:-:S07]  /*0440*/  MOV R5, 0x460 ;  /* 0x0000046000057802 */ /* 0x000fce0000000f00 */
[----:B------:R-:W-:Y:S05]  /*0450*/  CALL.REL.NOINC `($__internal_0_$__cuda_sm20_drsqrt_f64_slowpath_v2) ;  /* 0x0000012000c47944 */ /* 0x000fea0003c00000 */
[----:B------:R-:W-:Y:S02]  /*0460*/  IMAD.MOV.U32 R18, RZ, RZ, R16 ;  /* 0x000000ffff127224 */ /* 0x000fe400078e0010 */
[----:B------:R-:W-:-:S07]  /*0470*/  IMAD.MOV.U32 R19, RZ, RZ, R17 ;  /* 0x000000ffff137224 */ /* 0x000fce00078e0011 */
.L_x_3:
[----:B------:R-:W-:Y:S05]  /*0480*/  BSYNC.RECONVERGENT B1 ;  /* 0x0000000000017941 */ /* 0x000fea0003800200 */
.L_x_2:
[----:B------:R-:W-:Y:S01]  /*0490*/  DMUL R38, R18, R18 ;  /* 0x0000001212267228 */ /* 0x000fe20000000000 */
[----:B------:R-:W-:Y:S01]  /*04a0*/  UMOV UR10, 0xcccccccd ;  /* 0xcccccccd000a7882 */ /* 0x000fe20000000000 */
[----:B------:R-:W-:Y:S01]  /*04b0*/  UMOV UR11, 0x4050accc ;  /* 0x4050accc000b7882 */ /* 0x000fe20000000000 */
[----:B------:R-:W-:Y:S01]  /*04c0*/  BSSY.RECONVERGENT B1, `(.L_x_4) ;  /* 0x0000020000017945 */ /* 0x000fe20003800200 */
[----:B------:R-:W-:-:S04]  /*04d0*/  DMUL R22, R22, UR10 ;  /* 0x0000000a16167c28 */ /* 0x000fc80008000000 */
[----:B------:R-:W-:Y:S01]  /*04e0*/  DMUL R38, R38, R18 ;  /* 0x0000001226267228 */ /* 0x000fe20000000000 */
[----:B------:R-:W0:Y:S07]  /*04f0*/  LDS.128 R16, [UR6+0x20] ;  /* 0x00002006ff107984 */ /* 0x000e2e0008000c00 */
[----:B------:R-:W-:Y:S01]  /*0500*/  DMUL R38, R38, R22 ;  /* 0x0000001626267228 */ /* 0x000fe20000000000 */
[----:B------:R-:W1:Y:S07]  /*0510*/  LDS.128 R20, [UR6+0x30] ;  /* 0x00003006ff147984 */ /* 0x000e6e0008000c00 */
[----:B------:R-:W-:-:S02]  /*0520*/  DFMA R32, R32, R38, R30 ;  /* 0x000000262020722b */ /* 0x000fc4000000001e */
[-C--:B------:R-:W-:Y:S02]  /*0530*/  DFMA R24, R24, R38.reuse, R26 ;  /* 0x000000261818722b */ /* 0x080fe4000000001a */
[----:B------:R-:W-:Y:S01]  /*0540*/  DFMA R34, R34, R38, R28 ;  /* 0x000000262222722b */ /* 0x000fe2000000001c */
[----:B------:R-:W-:Y:S01]  /*0550*/  MOV R28, RZ ;  /* 0x000000ff001c7202 */ /* 0x000fe20000000f00 */
[----:B0-----:R-:W-:Y:S02]  /*0560*/  DADD R30, -R10, R18 ;  /* 0x000000000a1e7229 */ /* 0x001fe40000000112 */
[----:B------:R-:W-:Y:S01]  /*0570*/  DADD R36, -R8, R16 ;  /* 0x0000000008247229 */ /* 0x000fe20000000110 */
[----:B------:R-:W-:Y:S02]  /*0580*/  IMAD.MOV.U32 R18, RZ, RZ, 0x0 ;  /* 0x00000000ff127424 */ /* 0x000fe400078e00ff */
[----:B------:R-:W-:-:S03]  /*0590*/  IMAD.MOV.U32 R19, RZ, RZ, 0x3fd80000 ;  /* 0x3fd80000ff137424 */ /* 0x000fc600078e00ff */
[----:B------:R-:W-:Y:S02]  /*05a0*/  DMUL R16, R30, R30 ;  /* 0x0000001e1e107228 */ /* 0x000fe40000000000 */
[----:B-1----:R-:W-:-:S06]  /*05b0*/  DADD R26, -R12, R20 ;  /* 0x000000000c1a7229 */ /* 0x002fcc0000000114 */
        /* <DEDUP_REMOVED lines=14> */
[----:B------:R-:W-:Y:S01]  /*06a0*/  MOV R18, R16 ;  /* 0x0000001000127202 */ /* 0x000fe20000000f00 */
[----:B------:R-:W-:-:S07]  /*06b0*/  IMAD.MOV.U32 R19, RZ, RZ, R17 ;  /* 0x000000ffff137224 */ /* 0x000fce00078e0011 */
.L_x_5:
[----:B------:R-:W-:Y:S05]  /*06c0*/  BSYNC.RECONVERGENT B1 ;  /* 0x0000000000017941 */ /* 0x000fea0003800200 */
.L_x_4:
        /* <DEDUP_REMOVED lines=12> */
[----:B------:R-:W-:Y:S01]  /*0790*/  IMAD.MOV.U32 R26, RZ, RZ, RZ ;  /* 0x000000ffff1a7224 */ /* 0x000fe200078e00ff */
[----:B0-----:R-:W-:Y:S02]  /*07a0*/  DADD R28, -R10, R18 ;  /* 0x000000000a1c7229 */ /* 0x001fe40000000112 */
[----:B------:R-:W-:Y:S01]  /*07b0*/  DADD R36, -R8, R16 ;  /* 0x0000000008247229 */ /* 0x000fe20000000110 */
[----:B------:R-:W-:Y:S01]  /*07c0*/  IMAD.MOV.U32 R18, RZ, RZ, 0x0 ;  /* 0x00000000ff127424 */ /* 0x000fe200078e00ff */
[----:B------:R-:W-:-:S04]  /*07d0*/  MOV R19, 0x3fd80000 ;  /* 0x3fd8000000137802 */ /* 0x000fc80000000f00 */
        /* <DEDUP_REMOVED lines=18> */
.L_x_7:
[----:B------:R-:W-:Y:S05]  /*0900*/  BSYNC.RECONVERGENT B1 ;  /* 0x0000000000017941 */ /* 0x000fea0003800200 */
.L_x_6:
        /* <DEDUP_REMOVED lines=35> */
.L_x_9:
[----:B------:R-:W-:Y:S05]  /*0b40*/  BSYNC.RECONVERGENT B1 ;  /* 0x0000000000017941 */ /* 0x000fea0003800200 */
.L_x_8:
        /* <DEDUP_REMOVED lines=35> */
.L_x_11:
[----:B------:R-:W-:Y:S05]  /*0d80*/  BSYNC.RECONVERGENT B1 ;  /* 0x0000000000017941 */ /* 0x000fea0003800200 */
.L_x_10:
        /* <DEDUP_REMOVED lines=35> */
.L_x_13:
[----:B------:R-:W-:Y:S05]  /*0fc0*/  BSYNC.RECONVERGENT B1 ;  /* 0x0000000000017941 */ /* 0x000fea0003800200 */
.L_x_12:
        /* <DEDUP_REMOVED lines=33> */
[----:B------:R-:W-:Y:S01]  /*11e0*/  IMAD.MOV.U32 R18, RZ, RZ, R16 ;  /* 0x000000ffff127224 */ /* 0x000fe200078e0010 */
[----:B------:R-:W-:-:S07]  /*11f0*/  MOV R19, R17 ;  /* 0x0000001100137202 */ /* 0x000fce0000000f00 */
.L_x_15:
[----:B------:R-:W-:Y:S05]  /*1200*/  BSYNC.RECONVERGENT B1 ;  /* 0x0000000000017941 */ /* 0x000fea0003800200 */
.L_x_14:
        /* <DEDUP_REMOVED lines=35> */
.L_x_17:
[----:B------:R-:W-:Y:S05]  /*1440*/  BSYNC.RECONVERGENT B1 ;  /* 0x0000000000017941 */ /* 0x000fea0003800200 */
.L_x_16:
        /* <DEDUP_REMOVED lines=35> */
.L_x_19:
[----:B------:R-:W-:Y:S05]  /*1680*/  BSYNC.RECONVERGENT B1 ;  /* 0x0000000000017941 */ /* 0x000fea0003800200 */
.L_x_18:
        /* <DEDUP_REMOVED lines=35> */
.L_x_21:
[----:B------:R-:W-:Y:S05]  /*18c0*/  BSYNC.RECONVERGENT B1 ;  /* 0x0000000000017941 */ /* 0x000fea0003800200 */
.L_x_20:
        /* <DEDUP_REMOVED lines=35> */
.L_x_23:
[----:B------:R-:W-:Y:S05]  /*1b00*/  BSYNC.RECONVERGENT B1 ;  /* 0x0000000000017941 */ /* 0x000fea0003800200 */
.L_x_22:
        /* <DEDUP_REMOVED lines=35> */
.L_x_25:
[----:B------:R-:W-:Y:S05]  /*1d40*/  BSYNC.RECONVERGENT B1 ;  /* 0x0000000000017941 */ /* 0x000fea0003800200 */
.L_x_24:
        /* <DEDUP_REMOVED lines=35> */
.L_x_27:
[----:B------:R-:W-:Y:S05]  /*1f80*/  BSYNC.RECONVERGENT B1 ;  /* 0x0000000000017941 */ /* 0x000fea0003800200 */
.L_x_26:
        /* <DEDUP_REMOVED lines=35> */
.L_x_29:
[----:B------:R-:W-:Y:S05]  /*21c0*/  BSYNC.RECONVERGENT B1 ;  /* 0x0000000000017941 */ /* 0x000fea0003800200 */
.L_x_28:
        /* <DEDUP_REMOVED lines=35> */
.L_x_31:
[----:B------:R-:W-:Y:S05]  /*2400*/  BSYNC.RECONVERGENT B1 ;  /* 0x0000000000017941 */ /* 0x000fea0003800200 */
.L_x_30:
        /* <DEDUP_REMOVED lines=35> */
.L_x_33:
[----:B------:R-:W-:Y:S05]  /*2640*/  BSYNC.RECONVERGENT B1 ;  /* 0x0000000000017941 */ /* 0x000fea0003800200 */
.L_x_32:
        /* <DEDUP_REMOVED lines=35> */
.L_x_35:
[----:B------:R-:W-:Y:S05]  /*2880*/  BSYNC.RECONVERGENT B1 ;  /* 0x0000000000017941 */ /* 0x000fea0003800200 */
.L_x_34:
        /* <DEDUP_REMOVED lines=35> */
.L_x_37:
[----:B------:R-:W-:Y:S05]  /*2ac0*/  BSYNC.RECONVERGENT B1 ;  /* 0x0000000000017941 */ /* 0x000fea0003800200 */
.L_x_36:
        /* <DEDUP_REMOVED lines=35> */
.L_x_39:
[----:B------:R-:W-:Y:S05]  /*2d00*/  BSYNC.RECONVERGENT B1 ;  /* 0x0000000000017941 */ /* 0x000fea0003800200 */
.L_x_38:
        /* <DEDUP_REMOVED lines=35> */
.L_x_41:
[----:B------:R-:W-:Y:S05]  /*2f40*/  BSYNC.RECONVERGENT B1 ;  /* 0x0000000000017941 */ /* 0x000fea0003800200 */
.L_x_40:
        /* <DEDUP_REMOVED lines=35> */
.L_x_43:
[----:B------:R-:W-:Y:S05]  /*3180*/  BSYNC.RECONVERGENT B1 ;  /* 0x0000000000017941 */ /* 0x000fea0003800200 */
.L_x_42:
        /* <DEDUP_REMOVED lines=35> */
.L_x_45:
[----:B------:R-:W-:Y:S05]  /*33c0*/  BSYNC.RECONVERGENT B1 ;  /* 0x0000000000017941 */ /* 0x000fea0003800200 */
.L_x_44:
        /* <DEDUP_REMOVED lines=35> */
.L_x_47:
[----:B------:R-:W-:Y:S05]  /*3600*/  BSYNC.RECONVERGENT B1 ;  /* 0x0000000000017941 */ /* 0x000fea0003800200 */
.L_x_46:
        /* <DEDUP_REMOVED lines=35> */
.L_x_49:
[----:B------:R-:W-:Y:S05]  /*3840*/  BSYNC.RECONVERGENT B1 ;  /* 0x0000000000017941 */ /* 0x000fea0003800200 */
.L_x_48:
        /* <DEDUP_REMOVED lines=35> */
.L_x_51:
[----:B------:R-:W-:Y:S05]  /*3a80*/  BSYNC.RECONVERGENT B1 ;  /* 0x0000000000017941 */ /* 0x000fea0003800200 */
.L_x_50:
        /* <DEDUP_REMOVED lines=35> */
.L_x_53:
[----:B------:R-:W-:Y:S05]  /*3cc0*/  BSYNC.RECONVERGENT B1 ;  /* 0x0000000000017941 */ /* 0x000fea0003800200 */
.L_x_52:
        /* <DEDUP_REMOVED lines=35> */
.L_x_55:
[----:B------:R-:W-:Y:S05]  /*3f00*/  BSYNC.RECONVERGENT B1 ;  /* 0x0000000000017941 */ /* 0x000fea0003800200 */
.L_x_54:
        /* <DEDUP_REMOVED lines=35> */
.L_x_57:
[----:B------:R-:W-:Y:S05]  /*4140*/  BSYNC.RECONVERGENT B1 ;  /* 0x0000000000017941 */ /* 0x000fea0003800200 */
.L_x_56:
        /* <DEDUP_REMOVED lines=35> */
.L_x_59:
[----:B------:R-:W-:Y:S05]  /*4380*/  BSYNC.RECONVERGENT B1 ;  /* 0x0000000000017941 */ /* 0x000fea0003800200 */
.L_x_58:
        /* <DEDUP_REMOVED lines=35> */
.L_x_61:
[----:B------:R-:W-:Y:S05]  /*45c0*/  BSYNC.RECONVERGENT B1 ;  /* 0x0000000000017941 */ /* 0x000fea0003800200 */
.L_x_60:
        /* <DEDUP_REMOVED lines=35> */
.L_x_63:
[----:B------:R-:W-:Y:S05]  /*4800*/  BSYNC.RECONVERGENT B1 ;  /* 0x0000000000017941 */ /* 0x000fea0003800200 */
.L_x_62:
        /* <DEDUP_REMOVED lines=35> */
.L_x_65:
[----:B------:R-:W-:Y:S05]  /*4a40*/  BSYNC.RECONVERGENT B1 ;  /* 0x0000000000017941 */ /* 0x000fea0003800200 */
.L_x_64:
        /* <DEDUP_REMOVED lines=35> */
.L_x_67:
[----:B------:R-:W-:Y:S05]  /*4c80*/  BSYNC.RECONVERGENT B1 ;  /* 0x0000000000017941 */ /* 0x000fea0003800200 */
.L_x_66:
        /* <DEDUP_REMOVED lines=35> */
.L_x_69:
[----:B------:R-:W-:Y:S05]  /*4ec0*/  BSYNC.RECONVERGENT B1 ;  /* 0x0000000000017941 */ /* 0x000fea0003800200 */
.L_x_68:
        /* <DEDUP_REMOVED lines=35> */
.L_x_71:
[----:B------:R-:W-:Y:S05]  /*5100*/  BSYNC.RECONVERGENT B1 ;  /* 0x0000000000017941 */ /* 0x000fea0003800200 */
.L_x_70:
        /* <DEDUP_REMOVED lines=35> */
.L_x_73:
[----:B------:R-:W-:Y:S05]  /*5340*/  BSYNC.RECONVERGENT B1 ;  /* 0x0000000000017941 */ /* 0x000fea0003800200 */
.L_x_72:
        /* <DEDUP_REMOVED lines=35> */
.L_x_75:
[----:B------:R-:W-:Y:S05]  /*5580*/  BSYNC.RECONVERGENT B1 ;  /* 0x0000000000017941 */ /* 0x000fea0003800200 */
.L_x_74:
        /* <DEDUP_REMOVED lines=35> */
.L_x_77:
[----:B------:R-:W-:Y:S05]  /*57c0*/  BSYNC.RECONVERGENT B1 ;  /* 0x0000000000017941 */ /* 0x000fea0003800200 */
.L_x_76:
        /* <DEDUP_REMOVED lines=35> */
.L_x_79:
[----:B------:R-:W-:Y:S05]  /*5a00*/  BSYNC.RECONVERGENT B1 ;  /* 0x0000000000017941 */ /* 0x000fea0003800200 */
.L_x_78:
        /* <DEDUP_REMOVED lines=35> */
.L_x_81:
[----:B------:R-:W-:Y:S05]  /*5c40*/  BSYNC.RECONVERGENT B1 ;  /* 0x0000000000017941 */ /* 0x000fea0003800200 */
.L_x_80:
        /* <DEDUP_REMOVED lines=35> */
.L_x_83:
[----:B------:R-:W-:Y:S05]  /*5e80*/  BSYNC.RECONVERGENT B1 ;  /* 0x0000000000017941 */ /* 0x000fea0003800200 */
.L_x_82:
        /* <DEDUP_REMOVED lines=35> */
.L_x_85:
[----:B------:R-:W-:Y:S05]  /*60c0*/  BSYNC.RECONVERGENT B1 ;  /* 0x0000000000017941 */ /* 0x000fea0003800200 */
.L_x_84:
        /* <DEDUP_REMOVED lines=35> */
.L_x_87:
[----:B------:R-:W-:Y:S05]  /*6300*/  BSYNC.RECONVERGENT B1 ;  /* 0x0000000000017941 */ /* 0x000fea0003800200 */
.L_x_86:
        /* <DEDUP_REMOVED lines=35> */
.L_x_89:
[----:B------:R-:W-:Y:S05]  /*6540*/  BSYNC.RECONVERGENT B1 ;  /* 0x0000000000017941 */ /* 0x000fea0003800200 */
.L_x_88:
        /* <DEDUP_REMOVED lines=35> */
.L_x_91:
[----:B------:R-:W-:Y:S05]  /*6780*/  BSYNC.RECONVERGENT B1 ;  /* 0x0000000000017941 */ /* 0x000fea0003800200 */
.L_x_90:
        /* <DEDUP_REMOVED lines=35> */
.L_x_93:
[----:B------:R-:W-:Y:S05]  /*69c0*/  BSYNC.RECONVERGENT B1 ;  /* 0x0000000000017941 */ /* 0x000fea0003800200 */
.L_x_92:
        /* <DEDUP_REMOVED lines=35> */
.L_x_95:
[----:B------:R-:W-:Y:S05]  /*6c00*/  BSYNC.RECONVERGENT B1 ;  /* 0x0000000000017941 */ /* 0x000fea0003800200 */
.L_x_94:
        /* <DEDUP_REMOVED lines=35> */
.L_x_97:
[----:B------:R-:W-:Y:S05]  /*6e40*/  BSYNC.RECONVERGENT B1 ;  /* 0x0000000000017941 */ /* 0x000fea0003800200 */
.L_x_96:
        /* <DEDUP_REMOVED lines=35> */
.L_x_99:
[----:B------:R-:W-:Y:S05]  /*7080*/  BSYNC.RECONVERGENT B1 ;  /* 0x0000000000017941 */ /* 0x000fea0003800200 */
.L_x_98:
        /* <DEDUP_REMOVED lines=35> */
.L_x_101:
[----:B------:R-:W-:Y:S05]  /*72c0*/  BSYNC.RECONVERGENT B1 ;  /* 0x0000000000017941 */ /* 0x000fea0003800200 */
.L_x_100:
        /* <DEDUP_REMOVED lines=35> */
.L_x_103:
[----:B------:R-:W-:Y:S05]  /*7500*/  BSYNC.RECONVERGENT B1 ;  /* 0x0000000000017941 */ /* 0x000fea0003800200 */
.L_x_102:
        /* <DEDUP_REMOVED lines=35> */
.L_x_105:
[----:B------:R-:W-:Y:S05]  /*7740*/  BSYNC.RECONVERGENT B1 ;  /* 0x0000000000017941 */ /* 0x000fea0003800200 */
.L_x_104:
        /* <DEDUP_REMOVED lines=35> */
.L_x_107:
[----:B------:R-:W-:Y:S05]  /*7980*/  BSYNC.RECONVERGENT B1 ;  /* 0x0000000000017941 */ /* 0x000fea0003800200 */
.L_x_106:
        /* <DEDUP_REMOVED lines=35> */
.L_x_109:
[----:B------:R-:W-:Y:S05]  /*7bc0*/  BSYNC.RECONVERGENT B1 ;  /* 0x0000000000017941 */ /* 0x000fea0003800200 */
.L_x_108:
        /* <DEDUP_REMOVED lines=35> */
.L_x_111:
[----:B------:R-:W-:Y:S05]  /*7e00*/  BSYNC.RECONVERGENT B1 ;  /* 0x0000000000017941 */ /* 0x000fea0003800200 */
.L_x_110:
        /* <DEDUP_REMOVED lines=35> */
.L_x_113:
[----:B------:R-:W-:Y:S05]  /*8040*/  BSYNC.RECONVERGENT B1 ;  /* 0x0000000000017941 */ /* 0x000fea0003800200 */
.L_x_112:
        /* <DEDUP_REMOVED lines=35> */
.L_x_115:
[----:B------:R-:W-:Y:S05]  /*8280*/  BSYNC.RECONVERGENT B1 ;  /* 0x0000000000017941 */ /* 0x000fea0003800200 */
.L_x_114:
        /* <DEDUP_REMOVED lines=35> */
.L_x_117:
[----:B------:R-:W-:Y:S05]  /*84c0*/  BSYNC.RECONVERGENT B1 ;  /* 0x0000000000017941 */ /* 0x000fea0003800200 */
.L_x_116:
        /* <DEDUP_REMOVED lines=35> */
.L_x_119:
[----:B------:R-:W-:Y:S05]  /*8700*/  BSYNC.RECONVERGENT B1 ;  /* 0x0000000000017941 */ /* 0x000fea0003800200 */
.L_x_118:
        /* <DEDUP_REMOVED lines=35> */
.L_x_121:
[----:B------:R-:W-:Y:S05]  /*8940*/  BSYNC.RECONVERGENT B1 ;  /* 0x0000000000017941 */ /* 0x000fea0003800200 */
.L_x_120:
        /* <DEDUP_REMOVED lines=35> */
.L_x_123:
[----:B------:R-:W-:Y:S05]  /*8b80*/  BSYNC.RECONVERGENT B1 ;  /* 0x0000000000017941 */ /* 0x000fea0003800200 */
.L_x_122:
        /* <DEDUP_REMOVED lines=35> */
.L_x_125:
[----:B------:R-:W-:Y:S05]  /*8dc0*/  BSYNC.RECONVERGENT B1 ;  /* 0x0000000000017941 */ /* 0x000fea0003800200 */
.L_x_124:
        /* <DEDUP_REMOVED lines=35> */
.L_x_127:
[----:B------:R-:W-:Y:S05]  /*9000*/  BSYNC.RECONVERGENT B1 ;  /* 0x0000000000017941 */ /* 0x000fea0003800200 */
.L_x_126:
        /* <DEDUP_REMOVED lines=35> */
.L_x_129:
[----:B------:R-:W-:Y:S05]  /*9240*/  BSYNC.RECONVERGENT B1 ;  /* 0x0000000000017941 */ /* 0x000fea0003800200 */
.L_x_128:
        /* <DEDUP_REMOVED lines=35> */
.L_x_131:
[----:B------:R-:W-:Y:S05]  /*9480*/  BSYNC.RECONVERGENT B1 ;  /* 0x0000000000017941 */ /* 0x000fea0003800200 */
.L_x_130:
        /* <DEDUP_REMOVED lines=35> */
.L_x_133:
[----:B------:R-:W-:Y:S05]  /*96c0*/  BSYNC.RECONVERGENT B1 ;  /* 0x0000000000017941 */ /* 0x000fea0003800200 */
.L_x_132:
        /* <DEDUP_REMOVED lines=35> */
.L_x_135:
[----:B------:R-:W-:Y:S05]  /*9900*/  BSYNC.RECONVERGENT B1 ;  /* 0x0000000000017941 */ /* 0x000fea0003800200 */
.L_x_134:
        /* <DEDUP_REMOVED lines=35> */
.L_x_137:
[----:B------:R-:W-:Y:S05]  /*9b40*/  BSYNC.RECONVERGENT B1 ;  /* 0x0000000000017941 */ /* 0x000fea0003800200 */
.L_x_136:
        /* <DEDUP_REMOVED lines=35> */
.L_x_139:
[----:B------:R-:W-:Y:S05]  /*9d80*/  BSYNC.RECONVERGENT B1 ;  /* 0x0000000000017941 */ /* 0x000fea0003800200 */
.L_x_138:
        /* <DEDUP_REMOVED lines=35> */
.L_x_141:
[----:B------:R-:W-:Y:S05]  /*9fc0*/  BSYNC.RECONVERGENT B1 ;  /* 0x0000000000017941 */ /* 0x000fea0003800200 */
.L_x_140:
        /* <DEDUP_REMOVED lines=35> */
.L_x_143:
[----:B------:R-:W-:Y:S05]  /*a200*/  BSYNC.RECONVERGENT B1 ;  /* 0x0000000000017941 */ /* 0x000fea0003800200 */
.L_x_142:
        /* <DEDUP_REMOVED lines=35> */
.L_x_145:
[----:B------:R-:W-:Y:S05]  /*a440*/  BSYNC.RECONVERGENT B1 ;  /* 0x0000000000017941 */ /* 0x000fea0003800200 */
.L_x_144:
        /* <DEDUP_REMOVED lines=35> */
.L_x_147:
[----:B------:R-:W-:Y:S05]  /*a680*/  BSYNC.RECONVERGENT B1 ;  /* 0x0000000000017941 */ /* 0x000fea0003800200 */
.L_x_146:
        /* <DEDUP_REMOVED lines=35> */
.L_x_149:
[----:B------:R-:W-:Y:S05]  /*a8c0*/  BSYNC.RECONVERGENT B1 ;  /* 0x0000000000017941 */ /* 0x000fea0003800200 */
.L_x_148:
        /* <DEDUP_REMOVED lines=35> */
.L_x_151:
[----:B------:R-:W-:Y:S05]  /*ab00*/  BSYNC.RECONVERGENT B1 ;  /* 0x0000000000017941 */ /* 0x000fea0003800200 */
.L_x_150:
        /* <DEDUP_REMOVED lines=35> */
.L_x_153:
[----:B------:R-:W-:Y:S05]  /*ad40*/  BSYNC.RECONVERGENT B1 ;  /* 0x0000000000017941 */ /* 0x000fea0003800200 */
.L_x_152:
        /* <DEDUP_REMOVED lines=35> */
.L_x_155:
[----:B------:R-:W-:Y:S05]  /*af80*/  BSYNC.RECONVERGENT B1 ;  /* 0x0000000000017941 */ /* 0x000fea0003800200 */
.L_x_154:
        /* <DEDUP_REMOVED lines=35> */
.L_x_157:
[----:B------:R-:W-:Y:S05]  /*b1c0*/  BSYNC.RECONVERGENT B1 ;  /* 0x0000000000017941 */ /* 0x000fea0003800200 */
.L_x_156:
        /* <DEDUP_REMOVED lines=35> */
.L_x_159:
[----:B------:R-:W-:Y:S05]  /*b400*/  BSYNC.RECONVERGENT B1 ;  /* 0x0000000000017941 */ /* 0x000fea0003800200 */
.L_x_158:
        /* <DEDUP_REMOVED lines=35> */
.L_x_161:
[----:B------:R-:W-:Y:S05]  /*b640*/  BSYNC.RECONVERGENT B1 ;  /* 0x0000000000017941 */ /* 0x000fea0003800200 */
.L_x_160:
        /* <DEDUP_REMOVED lines=35> */
.L_x_163:
[----:B------:R-:W-:Y:S05]  /*b880*/  BSYNC.RECONVERGENT B1 ;  /* 0x0000000000017941 */ /* 0x000fea0003800200 */
.L_x_162:
        /* <DEDUP_REMOVED lines=35> */
.L_x_165:
[----:B------:R-:W-:Y:S05]  /*bac0*/  BSYNC.RECONVERGENT B1 ;  /* 0x0000000000017941 */ /* 0x000fea0003800200 */
.L_x_164:
        /* <DEDUP_REMOVED lines=35> */
.L_x_167:
[----:B------:R-:W-:Y:S05]  /*bd00*/  BSYNC.RECONVERGENT B1 ;  /* 0x0000000000017941 */ /* 0x000fea0003800200 */
.L_x_166:
        /* <DEDUP_REMOVED lines=35> */
.L_x_169:
[----:B------:R-:W-:Y:S05]  /*bf40*/  BSYNC.RECONVERGENT B1 ;  /* 0x0000000000017941 */ /* 0x000fea0003800200 */
.L_x_168:
        /* <DEDUP_REMOVED lines=35> */
.L_x_171:
[----:B------:R-:W-:Y:S05]  /*c180*/  BSYNC.RECONVERGENT B1 ;  /* 0x0000000000017941 */ /* 0x000fea0003800200 */
.L_x_170:
        /* <DEDUP_REMOVED lines=35> */
.L_x_173:
[----:B------:R-:W-:Y:S05]  /*c3c0*/  BSYNC.RECONVERGENT B1 ;  /* 0x0000000000017941 */ /* 0x000fea0003800200 */
.L_x_172:
        /* <DEDUP_REMOVED lines=35> */
.L_x_175:
[----:B------:R-:W-:Y:S05]  /*c600*/  BSYNC.RECONVERGENT B1 ;  /* 0x0000000000017941 */ /* 0x000fea0003800200 */
.L_x_174:
        /* <DEDUP_REMOVED lines=35> */
.L_x_177:
[----:B------:R-:W-:Y:S05]  /*c840*/  BSYNC.RECONVERGENT B1 ;  /* 0x0000000000017941 */ /* 0x000fea0003800200 */
.L_x_176:
        /* <DEDUP_REMOVED lines=35> */
.L_x_179:
[----:B------:R-:W-:Y:S05]  /*ca80*/  BSYNC.RECONVERGENT B1 ;  /* 0x0000000000017941 */ /* 0x000fea0003800200 */
.L_x_178:
        /* <DEDUP_REMOVED lines=35> */
.L_x_181:
[----:B------:R-:W-:Y:S05]  /*ccc0*/  BSYNC.RECONVERGENT B1 ;  /* 0x0000000000017941 */ /* 0x000fea0003800200 */
.L_x_180:
        /* <DEDUP_REMOVED lines=35> */
.L_x_183:
[----:B------:R-:W-:Y:S05]  /*cf00*/  BSYNC.RECONVERGENT B1 ;  /* 0x0000000000017941 */ /* 0x000fea0003800200 */
.L_x_182:
        /* <DEDUP_REMOVED lines=35> */
.L_x_185:
[----:B------:R-:W-:Y:S05]  /*d140*/  BSYNC.RECONVERGENT B1 ;  /* 0x0000000000017941 */ /* 0x000fea0003800200 */
.L_x_184:
        /* <DEDUP_REMOVED lines=35> */
.L_x_187:
[----:B------:R-:W-:Y:S05]  /*d380*/  BSYNC.RECONVERGENT B1 ;  /* 0x0000000000017941 */ /* 0x000fea0003800200 */
.L_x_186:
        /* <DEDUP_REMOVED lines=35> */
.L_x_189:
[----:B------:R-:W-:Y:S05]  /*d5c0*/  BSYNC.RECONVERGENT B1 ;  /* 0x0000000000017941 */ /* 0x000fea0003800200 */
.L_x_188:
        /* <DEDUP_REMOVED lines=35> */
.L_x_191:
[----:B------:R-:W-:Y:S05]  /*d800*/  BSYNC.RECONVERGENT B1 ;  /* 0x0000000000017941 */ /* 0x000fea0003800200 */
.L_x_190:
        /* <DEDUP_REMOVED lines=35> */
.L_x_193:
[----:B------:R-:W-:Y:S05]  /*da40*/  BSYNC.RECONVERGENT B1 ;  /* 0x0000000000017941 */ /* 0x000fea0003800200 */
.L_x_192:
        /* <DEDUP_REMOVED lines=35> */
.L_x_195:
[----:B------:R-:W-:Y:S05]  /*dc80*/  BSYNC.RECONVERGENT B1 ;  /* 0x0000000000017941 */ /* 0x000fea0003800200 */
.L_x_194:
        /* <DEDUP_REMOVED lines=35> */
.L_x_197:
[----:B------:R-:W-:Y:S05]  /*dec0*/  BSYNC.RECONVERGENT B1 ;  /* 0x0000000000017941 */ /* 0x000fea0003800200 */
.L_x_196:
        /* <DEDUP_REMOVED lines=35> */
.L_x_199:
[----:B------:R-:W-:Y:S05]  /*e100*/  BSYNC.RECONVERGENT B1 ;  /* 0x0000000000017941 */ /* 0x000fea0003800200 */
.L_x_198:
        /* <DEDUP_REMOVED lines=35> */
.L_x_201:
[----:B------:R-:W-:Y:S05]  /*e340*/  BSYNC.RECONVERGENT B1 ;  /* 0x0000000000017941 */ /* 0x000fea0003800200 */
.L_x_200:
        /* <DEDUP_REMOVED lines=35> */
.L_x_203:
[----:B------:R-:W-:Y:S05]  /*e580*/  BSYNC.RECONVERGENT B1 ;  /* 0x0000000000017941 */ /* 0x000fea0003800200 */
.L_x_202:
        /* <DEDUP_REMOVED lines=35> */
.L_x_205:
[----:B------:R-:W-:Y:S05]  /*e7c0*/  BSYNC.RECONVERGENT B1 ;  /* 0x0000000000017941 */ /* 0x000fea0003800200 */
.L_x_204:
        /* <DEDUP_REMOVED lines=35> */
.L_x_207:
[----:B------:R-:W-:Y:S05]  /*ea00*/  BSYNC.RECONVERGENT B1 ;  /* 0x0000000000017941 */ /* 0x000fea0003800200 */
.L_x_206:
        /* <DEDUP_REMOVED lines=35> */
.L_x_209:
[----:B------:R-:W-:Y:S05]  /*ec40*/  BSYNC.RECONVERGENT B1 ;  /* 0x0000000000017941 */ /* 0x000fea0003800200 */
.L_x_208:
        /* <DEDUP_REMOVED lines=35> */
.L_x_211:
[----:B------:R-:W-:Y:S05]  /*ee80*/  BSYNC.RECONVERGENT B1 ;  /* 0x0000000000017941 */ /* 0x000fea0003800200 */
.L_x_210:
        /* <DEDUP_REMOVED lines=35> */
.L_x_213:
[----:B------:R-:W-:Y:S05]  /*f0c0*/  BSYNC.RECONVERGENT B1 ;  /* 0x0000000000017941 */ /* 0x000fea0003800200 */
.L_x_212:
        /* <DEDUP_REMOVED lines=35> */
.L_x_215:
[----:B------:R-:W-:Y:S05]  /*f300*/  BSYNC.RECONVERGENT B1 ;  /* 0x0000000000017941 */ /* 0x000fea0003800200 */
.L_x_214:
        /* <DEDUP_REMOVED lines=35> */
.L_x_217:
[----:B------:R-:W-:Y:S05]  /*f540*/  BSYNC.RECONVERGENT B1 ;  /* 0x0000000000017941 */ /* 0x000fea0003800200 */
.L_x_216:
        /* <DEDUP_REMOVED lines=35> */
.L_x_219:
[----:B------:R-:W-:Y:S05]  /*f780*/  BSYNC.RECONVERGENT B1 ;  /* 0x0000000000017941 */ /* 0x000fea0003800200 */
.L_x_218:
        /* <DEDUP_REMOVED lines=35> */
.L_x_221:
[----:B------:R-:W-:Y:S05]  /*f9c0*/  BSYNC.RECONVERGENT B1 ;  /* 0x0000000000017941 */ /* 0x000fea0003800200 */
.L_x_220:
        /* <DEDUP_REMOVED lines=35> */
.L_x_223:
[----:B------:R-:W-:Y:S05]  /*fc00*/  BSYNC.RECONVERGENT B1 ;  /* 0x0000000000017941 */ /* 0x000fea0003800200 */
.L_x_222:
        /* <DEDUP_REMOVED lines=35> */
.L_x_225:
[----:B------:R-:W-:Y:S05]  /*fe40*/  BSYNC.RECONVERGENT B1 ;  /* 0x0000000000017941 */ /* 0x000fea0003800200 */
.L_x_224:
        /* <DEDUP_REMOVED lines=35> */
.L_x_227:
[----:B------:R-:W-:Y:S05]  /*10080*/  BSYNC.RECONVERGENT B1 ;  /* 0x0000000000017941 */ /* 0x000fea0003800200 */
.L_x_226:
        /* <DEDUP_REMOVED lines=35> */
.L_x_229:
[----:B------:R-:W-:Y:S05]  /*102c0*/  BSYNC.RECONVERGENT B1 ;  /* 0x0000000000017941 */ /* 0x000fea0003800200 */
.L_x_228:
        /* <DEDUP_REMOVED lines=35> */
.L_x_231:
[----:B------:R-:W-:Y:S05]  /*10500*/  BSYNC.RECONVERGENT B1 ;  /* 0x0000000000017941 */ /* 0x000fea0003800200 */
.L_x_230:
        /* <DEDUP_REMOVED lines=35> */
.L_x_233:
[----:B------:R-:W-:Y:S05]  /*10740*/  BSYNC.RECONVERGENT B1 ;  /* 0x0000000000017941 */ /* 0x000fea0003800200 */
.L_x_232:
        /* <DEDUP_REMOVED lines=35> */
.L_x_235:
[----:B------:R-:W-:Y:S05]  /*10980*/  BSYNC.RECONVERGENT B1 ;  /* 0x0000000000017941 */ /* 0x000fea0003800200 */
.L_x_234:
        /* <DEDUP_REMOVED lines=35> */
.L_x_237:
[----:B------:R-:W-:Y:S05]  /*10bc0*/  BSYNC.RECONVERGENT B1 ;  /* 0x0000000000017941 */ /* 0x000fea0003800200 */
.L_x_236:
        /* <DEDUP_REMOVED lines=35> */
.L_x_239:
[----:B------:R-:W-:Y:S05]  /*10e00*/  BSYNC.RECONVERGENT B1 ;  /* 0x0000000000017941 */ /* 0x000fea0003800200 */
.L_x_238:
        /* <DEDUP_REMOVED lines=35> */
.L_x_241:
[----:B------:R-:W-:Y:S05]  /*11040*/  BSYNC.RECONVERGENT B1 ;  /* 0x0000000000017941 */ /* 0x000fea0003800200 */
.L_x_240:
        /* <DEDUP_REMOVED lines=35> */
.L_x_243:
[----:B------:R-:W-:Y:S05]  /*11280*/  BSYNC.RECONVERGENT B1 ;  /* 0x0000000000017941 */ /* 0x000fea0003800200 */
.L_x_242:
        /* <DEDUP_REMOVED lines=35> */
.L_x_245:
[----:B------:R-:W-:Y:S05]  /*114c0*/  BSYNC.RECONVERGENT B1 ;  /* 0x0000000000017941 */ /* 0x000fea0003800200 */
.L_x_244:
        /* <DEDUP_REMOVED lines=35> */
.L_x_247:
[----:B------:R-:W-:Y:S05]  /*11700*/  BSYNC.RECONVERGENT B1 ;  /* 0x0000000000017941 */ /* 0x000fea0003800200 */
.L_x_246:
        /* <DEDUP_REMOVED lines=35> */
.L_x_249:
[----:B------:R-:W-:Y:S05]  /*11940*/  BSYNC.RECONVERGENT B1 ;  /* 0x0000000000017941 */ /* 0x000fea0003800200 */
.L_x_248:
        /* <DEDUP_REMOVED lines=35> */
.L_x_251:
[----:B------:R-:W-:Y:S05]  /*11b80*/  BSYNC.RECONVERGENT B1 ;  /* 0x0000000000017941 */ /* 0x000fea0003800200 */
.L_x_250:
        /* <DEDUP_REMOVED lines=35> */
.L_x_253:
[----:B------:R-:W-:Y:S05]  /*11dc0*/  BSYNC.RECONVERGENT B1 ;  /* 0x0000000000017941 */ /* 0x000fea0003800200 */
.L_x_252:
        /* <DEDUP_REMOVED lines=35> */
.L_x_255:
[----:B------:R-:W-:Y:S05]  /*12000*/  BSYNC.RECONVERGENT B1 ;  /* 0x0000000000017941 */ /* 0x000fea0003800200 */
.L_x_254:
        /* <DEDUP_REMOVED lines=35> */
.L_x_257:
[----:B------:R-:W-:Y:S05]  /*12240*/  BSYNC.RECONVERGENT B1 ;  /* 0x0000000000017941 */ /* 0x000fea0003800200 */
.L_x_256:
[----:B------:R-:W-:Y:S01]  /*12250*/  DMUL R16, R18, R18 ;  /* 0x0000001212107228 */ /* 0x000fe20000000000 */
[----:B------:R-:W-:Y:S01]  /*12260*/  UMOV UR6, 0xcccccccd ;  /* 0xcccccccd00067882 */ /* 0x000fe20000000000 */
[----:B------:R-:W-:Y:S01]  /*12270*/  UMOV UR7, 0x4050accc ;  /* 0x4050accc00077882 */ /* 0x000fe20000000000 */
[----:B------:R-:W-:Y:S01]  /*12280*/  UIADD3 UR5, UPT, UPT, UR5, 0x80, URZ ;  /* 0x0000008005057890 */ /* 0x000fe2000fffe0ff */
[----:B------:R-:W-:Y:S01]  /*12290*/  DMUL R22, R22, UR6 ;  /* 0x0000000616167c28 */ /* 0x000fe20008000000 */
[----:B------:R-:W-:-:S03]  /*122a0*/  LOP3.LUT R5, R2, 0x780, RZ, 0xc0, !PT ;  /* 0x0000078002057812 */ /* 0x000fc600078ec0ff */
[----:B------:R-:W-:Y:S01]  /*122b0*/  DMUL R16, R16, R18 ;  /* 0x0000001210107228 */ /* 0x000fe20000000000 */
[----:B------:R-:W-:-:S07]  /*122c0*/  ISETP.NE.AND P0, PT, R5, UR5, PT ;  /* 0x0000000505007c0c */ /* 0x000fce000bf05270 */
[----:B------:R-:W-:-:S08]  /*122d0*/  DMUL R16, R16, R22 ;  /* 0x0000001610107228 */ /* 0x000fd00000000000 */
[-C--:B------:R-:W-:Y:S02]  /*122e0*/  DFMA R30, R26, R16.reuse, R30 ;  /* 0x000000101a1e722b */ /* 0x080fe4000000001e */
[-C--:B------:R-:W-:Y:S02]  /*122f0*/  DFMA R26, R32, R16.reuse, R24 ;  /* 0x00000010201a722b */ /* 0x080fe40000000018 */
[----:B------:R-:W-:Y:S01]  /*12300*/  DFMA R28, R36, R16, R28 ;  /* 0x00000010241c722b */ /* 0x000fe2000000001c */
[----:B------:R-:W-:Y:S10]  /*12310*/  @P0 BRA `(.L_x_258) ;  /* 0xfffffedc00e00947 */ /* 0x000ff4000383ffff */
[----:B------:R-:W-:-:S07]  /*12320*/  IMAD.MOV.U32 R24, RZ, RZ, R5 ;  /* 0x000000ffff187224 */ /* 0x000fce00078e0005 */
.L_x_1:
[----:B------:R-:W-:-:S13]  /*12330*/  ISETP.NE.AND P0, PT, R4, RZ, PT ;  /* 0x000000ff0400720c */ /* 0x000fda0003f05270 */
[----:B------:R-:W-:Y:S05]  /*12340*/  @!P0 BRA `(.L_x_259) ;  /* 0x0000000000b48947 */ /* 0x000fea0003800000 */
[----:B------:R-:W-:-:S05]  /*12350*/  UMOV UR5, URZ ;  /* 0x000000ff00057c82 */ /* 0x000fca0008000000 */
.L_x_262:
[----:B0-----:R-:W0:Y:S01]  /*12360*/  S2R R16, SR_CgaCtaId ;  /* 0x0000000000107919 */ /* 0x001e220000008800 */
[----:B------:R-:W-:Y:S01]  /*12370*/  MOV R5, 0x400 ;  /* 0x0000040000057802 */ /* 0x000fe20000000f00 */
[----:B------:R-:W-:Y:S01]  /*12380*/  BSSY.RECONVERGENT B1, `(.L_x_260) ;  /* 0x000001c000017945 */ /* 0x000fe20003800200 */
[----:B------:R-:W-:Y:S02]  /*12390*/  MOV R38, RZ ;  /* 0x000000ff00267202 */ /* 0x000fe40000000f00 */
[----:B0-----:R-:W-:-:S05]  /*123a0*/  LEA R5, R16, R5, 0x18 ;  /* 0x0000000510057211 */ /* 0x001fca00078ec0ff */
[----:B------:R-:W-:-:S05]  /*123b0*/  IMAD R5, R24, 0x20, R5 ;  /* 0x0000002018057824 */ /* 0x000fca00078e0205 */
[----:B------:R-:W0:Y:S04]  /*123c0*/  LDS.128 R16, [R5] ;  /* 0x0000000005107984 */ /* 0x000e280000000c00 */
[----:B------:R-:W1:Y:S01]  /*123d0*/  LDS.128 R20, [R5+0x10] ;  /* 0x0000100005147984 */ /* 0x000e620000000c00 */
[----:B0----5:R-:W-:Y:S02]  /*123e0*/  DADD R32, -R10, R18 ;  /* 0x000000000a207229 */ /* 0x021fe40000000112 */
[----:B------:R-:W-:Y:S01]  /*123f0*/  DADD R34, -R8, R16 ;  /* 0x0000000008227229 */ /* 0x000fe20000000110 */
[----:B------:R-:W-:Y:S01]  /*12400*/  IMAD.MOV.U32 R18, RZ, RZ, 0x0 ;  /* 0x00000000ff127424 */ /* 0x000fe200078e00ff */
[----:B-1----:R-:W-:Y:S01]  /*12410*/  DADD R36, -R12, R20 ;  /* 0x000000000c247229 */ /* 0x002fe20000000114 */
[----:B------:R-:W-:-:S03]  /*12420*/  IMAD.MOV.U32 R19, RZ, RZ, 0x3fd80000 ;  /* 0x3fd80000ff137424 */ /* 0x000fc600078e00ff */
[----:B------:R-:W-:-:S08]  /*12430*/  DMUL R16, R32, R32 ;  /* 0x0000002020107228 */ /* 0x000fd00000000000 */
[----:B------:R-:W-:-:S08]  /*12440*/  DFMA R16, R34, R34, R16 ;  /* 0x000000222210722b */ /* 0x000fd00000000010 */
[----:B------:R-:W-:-:S08]  /*12450*/  DFMA R16, R36, R36, R16 ;  /* 0x000000242410722b */ /* 0x000fd00000000010 */
[----:B------:R-:W-:-:S06]  /*12460*/  DADD R16, R16, 4000000 ;  /* 0x414e848010107429 */ /* 0x000fcc0000000000 */
[----:B------:R-:W0:Y:S04]  /*12470*/  MUFU.RSQ64H R39, R17 ;  /* 0x0000001100277308 */ /* 0x000e280000001c00 */
[----:B------:R-:W-:-:S04]  /*12480*/  IADD3 R5, PT, PT, R17, -0x100000, RZ ;  /* 0xfff0000011057810 */ /* 0x000fc80007ffe0ff */
        /* <DEDUP_REMOVED lines=11> */
.L_x_261:
[----:B------:R-:W-:Y:S05]  /*12540*/  BSYNC.RECONVERGENT B1 ;  /* 0x0000000000017941 */ /* 0x000fea0003800200 */
.L_x_260:
[-C--:B------:R-:W-:Y:S01]  /*12550*/  DMUL R16, R18, R18.reuse ;  /* 0x0000001212107228 */ /* 0x080fe20000000000 */
[----:B------:R-:W-:Y:S01]  /*12560*/  UIADD3 UR5, UPT, UPT, UR5, 0x1, URZ ;  /* 0x0000000105057890 */ /* 0x000fe2000fffe0ff */
[----:B------:R-:W-:Y:S01]  /*12570*/  IADD3 R24, PT, PT, R24, 0x1, RZ ;  /* 0x0000000118187810 */ /* 0x000fe20007ffe0ff */
[----:B------:R-:W-:Y:S01]  /*12580*/  UMOV UR6, 0xcccccccd ;  /* 0xcccccccd00067882 */ /* 0x000fe20000000000 */
[----:B------:R-:W-:Y:S02]  /*12590*/  UMOV UR7, 0x4050accc ;  /* 0x4050accc00077882 */ /* 0x000fe40000000000 */
[----:B------:R-:W-:Y:S01]  /*125a0*/  DMUL R22, R22, UR6 ;  /* 0x0000000616167c28 */ /* 0x000fe20008000000 */
[----:B------:R-:W-:Y:S01]  /*125b0*/  ISETP.NE.AND P0, PT, R4, UR5, PT ;  /* 0x0000000504007c0c */ /* 0x000fe2000bf05270 */
[----:B------:R-:W-:-:S08]  /*125c0*/  DMUL R16, R16, R18 ;  /* 0x0000001210107228 */ /* 0x000fd00000000000 */
[----:B------:R-:W-:-:S08]  /*125d0*/  DMUL R16, R16, R22 ;  /* 0x0000001610107228 */ /* 0x000fd00000000000 */
[-C--:B------:R-:W-:Y:S02]  /*125e0*/  DFMA R30, R34, R16.reuse, R30 ;  /* 0x00000010221e722b */ /* 0x080fe4000000001e */
[-C--:B------:R-:W-:Y:S02]  /*125f0*/  DFMA R26, R32, R16.reuse, R26 ;  /* 0x00000010201a722b */ /* 0x080fe4000000001a */
[----:B------:R-:W-:Y:S01]  /*12600*/  DFMA R28, R36, R16, R28 ;  /* 0x00000010241c722b */ /* 0x000fe2000000001c */
[----:B------:R-:W-:Y:S10]  /*12610*/  @P0 BRA `(.L_x_262) ;  /* 0xfffffffc00500947 */ /* 0x000ff4000383ffff */
.L_x_259:
[----:B------:R-:W-:Y:S06]  /*12620*/  BAR.SYNC.DEFER_BLOCKING 0x0 ;  /* 0x0000000000007b1d */ /* 0x000fec0000010000 */
[----:B------:R-:W-:Y:S05]  /*12630*/  BRA.U UP0, `(.L_x_263) ;  /* 0xfffffed900cc7547 */ /* 0x000fea000b83ffff */
[----:B------:R-:W-:Y:S02]  /*12640*/  DMUL R30, R30, 3600 ;  /* 0x40ac20001e1e7828 */ /* 0x000fe40000000000 */
[----:B------:R-:W-:Y:S02]  /*12650*/  DMUL R26, R26, 3600 ;  /* 0x40ac20001a1a7828 */ /* 0x000fe40000000000 */
[----:B------:R-:W-:-:S11]  /*12660*/  DMUL R28, R28, 3600 ;  /* 0x40ac20001c1c7828 */ /* 0x000fd60000000000 */
.L_x_0:
[----:B0-----:R-:W0:Y:S02]  /*12670*/  LDC.64 R4, c[0x0][0x388] ;  /* 0x0000e200ff047b82 */ /* 0x001e240000000a00 */
[----:B0-----:R-:W-:-:S05]  /*12680*/  IMAD.WIDE R2, R3, 0x20, R4 ;  /* 0x0000002003027825 */ /* 0x001fca00078e0204 */
[----:B------:R-:W2:Y:S04]  /*12690*/  LDG.E.128 R20, desc[UR8][R2.64] ;  /* 0x0000000802147981 */ /* 0x000ea8000c1e1d00 */
[----:B------:R-:W3:Y:S01]  /*126a0*/  LDG.E.128 R16, desc[UR8][R2.64+0x10] ;  /* 0x0000100802107981 */ /* 0x000ee2000c1e1d00 */
[----:B------:R-:W-:Y:S06]  /*126b0*/  BAR.SYNC.DEFER_BLOCKING 0x0 ;  /* 0x0000000000007b1d */ /* 0x000fec0000010000 */
[----:B--2---:R-:W-:-:S02]  /*126c0*/  DADD R20, R20, R30 ;  /* 0x0000000014147229 */ /* 0x004fc4000000001e */
[----:B------:R-:W-:Y:S02]  /*126d0*/  DADD R22, R22, R26 ;  /* 0x0000000016167229 */ /* 0x000fe4000000001a */
[----:B---3--:R-:W-:-:S04]  /*126e0*/  DADD R16, R16, R28 ;  /* 0x0000000010107229 */ /* 0x008fc8000000001c */
[----:B-----5:R-:W-:Y:S02]  /*126f0*/  DFMA R8, R20, 3600, R8 ;  /* 0x40ac20001408782b */ /* 0x020fe40000000008 */
[----:B------:R-:W-:Y:S02]  /*12700*/  DFMA R10, R22, 3600, R10 ;  /* 0x40ac2000160a782b */ /* 0x000fe4000000000a */
[----:B------:R-:W-:-:S05]  /*12710*/  DFMA R12, R16, 3600, R12 ;  /* 0x40ac2000100c782b */ /* 0x000fca000000000c */
[----:B------:R-:W-:Y:S04]  /*12720*/  STG.E.128 desc[UR8][R6.64], R8 ;  /* 0x0000000806007986 */ /* 0x000fe8000c101d08 */
[----:B------:R-:W-:Y:S04]  /*12730*/  STG.E.128 desc[UR8][R6.64+0x10], R12 ;  /* 0x0000100c06007986 */ /* 0x000fe8000c101d08 */
[----:B------:R-:W-:Y:S04]  /*12740*/  STG.E.128 desc[UR8][R2.64], R20 ;  /* 0x0000001402007986 */ /* 0x000fe8000c101d08 */
[----:B------:R-:W-:Y:S01]  /*12750*/  STG.E.128 desc[UR8][R2.64+0x10], R16 ;  /* 0x0000101002007986 */ /* 0x000fe2000c101d08 */
[----:B------:R-:W-:Y:S05]  /*12760*/  EXIT ;  /* 0x000000000000794d */ /* 0x000fea0003800000 */
        .weak           $__internal_0_$__cuda_sm20_drsqrt_f64_slowpath_v2
        .type           $__internal_0_$__cuda_sm20_drsqrt_f64_slowpath_v2,@function
        .size           $__internal_0_$__cuda_sm20_drsqrt_f64_slowpath_v2,(.L_x_269 - $__internal_0_$__cuda_sm20_drsqrt_f64_slowpath_v2)
$__internal_0_$__cuda_sm20_drsqrt_f64_slowpath_v2:
[----:B------:R-:W-:Y:S01]  /*12770*/  IMAD.MOV.U32 R18, RZ, RZ, R16 ;  /* 0x000000ffff127224 */ /* 0x000fe200078e0010 */
[----:B------:R-:W-:Y:S01]  /*12780*/  BSSY.RECONVERGENT B0, `(.L_x_264) ;  /* 0x000001e000007945 */ /* 0x000fe20003800200 */
[----:B------:R-:W-:Y:S01]  /*12790*/  IMAD.MOV.U32 R19, RZ, RZ, R17 ;  /* 0x000000ffff137224 */ /* 0x000fe200078e0011 */
[----:B------:R-:W-:-:S05]  /*127a0*/  LOP3.LUT R16, R17, 0x80000000, RZ, 0xc0, !PT ;  /* 0x8000000011107812 */ /* 0x000fca00078ec0ff */
[----:B------:R-:W-:-:S14]  /*127b0*/  DSETP.NEU.AND P0, PT, R18, RZ, PT ;  /* 0x000000ff1200722a */ /* 0x000fdc0003f0d000 */
[----:B------:R-:W-:Y:S05]  /*127c0*/  @!P0 BRA `(.L_x_265) ;  /* 0x00000000005c8947 */ /* 0x000fea0003800000 */
[----:B------:R-:W-:-:S14]  /*127d0*/  DSETP.GTU.AND P0, PT, |R18|, +INF , PT ;  /* 0x7ff000001200742a */ /* 0x000fdc0003f0c200 */
[----:B------:R-:W-:Y:S05]  /*127e0*/  @P0 BRA `(.L_x_266) ;  /* 0x00000000004c0947 */ /* 0x000fea0003800000 */
[----:B------:R-:W-:-:S13]  /*127f0*/  ISETP.NE.AND P0, PT, R16, RZ, PT ;  /* 0x000000ff1000720c */ /* 0x000fda0003f05270 */
[----:B------:R-:W-:Y:S01]  /*12800*/  @P0 MOV R16, 0x0 ;  /* 0x0000000000100802 */ /* 0x000fe20000000f00 */
[----:B------:R-:W-:Y:S01]  /*12810*/  @P0 IMAD.MOV.U32 R17, RZ, RZ, -0x80000 ;  /* 0xfff80000ff110424 */ /* 0x000fe200078e00ff */
[----:B------:R-:W-:Y:S06]  /*12820*/  @P0 BRA `(.L_x_267) ;  /* 0x00000000004c0947 */ /* 0x000fec0003800000 */
[----:B------:R-:W-:-:S14]  /*12830*/  DSETP.NEU.AND P0, PT, |R18|, +INF , PT ;  /* 0x7ff000001200742a */ /* 0x000fdc0003f0d200 */
[----:B------:R-:W-:Y:S01]  /*12840*/  @!P0 CS2R R16, SRZ ;  /* 0x0000000000108805 */ /* 0x000fe2000001ff00 */
[----:B------:R-:W-:Y:S06]  /*12850*/  @!P0 BRA `(.L_x_267) ;  /* 0x0000000000408947 */ /* 0x000fec0003800000 */
[----:B------:R-:W-:Y:S01]  /*12860*/  DMUL R16, R18, 1.80143985094819840000e+16 ;  /* 0x4350000012107828 */ /* 0x000fe20000000000 */
[----:B------:R-:W-:-:S05]  /*12870*/  IMAD.MOV.U32 R20, RZ, RZ, RZ ;  /* 0x000000ffff147224 */ /* 0x000fca00078e00ff */
[----:B------:R-:W0:Y:S02]  /*12880*/  MUFU.RSQ64H R21, R17 ;  /* 0x0000001100157308 */ /* 0x000e240000001c00 */
[----:B0-----:R-:W-:-:S08]  /*12890*/  DMUL R18, R20, R20 ;  /* 0x0000001414127228 */ /* 0x001fd00000000000 */
[----:B------:R-:W-:Y:S01]  /*128a0*/  DFMA R18, R16, -R18, 1 ;  /* 0x3ff000001012742b */ /* 0x000fe20000000812 */
[----:B------:R-:W-:Y:S01]  /*128b0*/  MOV R16, 0x0 ;  /* 0x0000000000107802 */ /* 0x000fe20000000f00 */
[----:B------:R-:W-:-:S06]  /*128c0*/  IMAD.MOV.U32 R17, RZ, RZ, 0x3fd80000 ;  /* 0x3fd80000ff117424 */ /* 0x000fcc00078e00ff */
[----:B------:R-:W-:Y:S02]  /*128d0*/  DFMA R16, R18, R16, 0.5 ;  /* 0x3fe000001210742b */ /* 0x000fe40000000010 */
[----:B------:R-:W-:-:S08]  /*128e0*/  DMUL R18, R20, R18 ;  /* 0x0000001214127228 */ /* 0x000fd00000000000 */
[----:B------:R-:W-:-:S08]  /*128f0*/  DFMA R16, R16, R18, R20 ;  /* 0x000000121010722b */ /* 0x000fd00000000014 */
[----:B------:R-:W-:Y:S01]  /*12900*/  DMUL R16, R16, 134217728 ;  /* 0x41a0000010107828 */ /* 0x000fe20000000000 */
[----:B------:R-:W-:Y:S10]  /*12910*/  BRA `(.L_x_267) ;  /* 0x0000000000107947 */ /* 0x000ff40003800000 */
.L_x_266:
[----:B------:R-:W-:Y:S01]  /*12920*/  DADD R16, R18, R18 ;  /* 0x0000000012107229 */ /* 0x000fe20000000012 */
[----:B------:R-:W-:Y:S10]  /*12930*/  BRA `(.L_x_267) ;  /* 0x0000000000087947 */ /* 0x000ff40003800000 */
.L_x_265:
[----:B------:R-:W-:Y:S01]  /*12940*/  LOP3.LUT R17, R16, 0x7ff00000, RZ, 0xfc, !PT ;  /* 0x7ff0000010117812 */ /* 0x000fe200078efcff */
[----:B------:R-:W-:-:S07]  /*12950*/  IMAD.MOV.U32 R16, RZ, RZ, RZ ;  /* 0x000000ffff107224 */ /* 0x000fce00078e00ff */
.L_x_267:
[----:B------:R-:W-:Y:S05]  /*12960*/  BSYNC.RECONVERGENT B0 ;  /* 0x0000000000007941 */ /* 0x000fea0003800200 */
.L_x_264:
[----:B------:R-:W-:Y:S01]  /*12970*/  MOV R18, R5 ;  /* 0x0000000500127202 */ /* 0x000fe20000000f00 */
[----:B------:R-:W-:-:S04]  /*12980*/  IMAD.MOV.U32 R19, RZ, RZ, 0x0 ;  /* 0x00000000ff137424 */ /* 0x000fc800078e00ff */
[----:B------:R-:W-:Y:S05]  /*12990*/  RET.REL.NODEC R18 `(_Z9integrateP7double4S0_i) ;  /* 0xfffffed412987950 */ /* 0x000fea0003c3ffff */
.L_x_268:
[----:B------:R-:W-:-:S00]  /*129a0*/  BRA `(.L_x_268) ;  /* 0xfffffffc00fc7947 */ /* 0x000fc0000383ffff */
[----:B------:R-:W-:-:S00]  /*129b0*/  NOP ;  /* 0x0000000000007918 */ /* 0x000fc00000000000 */
        /* <DEDUP_REMOVED lines=12> */
.L_x_269:


//--------------------- .nv.shared._Z9integrateP7double4S0_i --------------------------
	.section	.nv.shared._Z9integrateP7double4S0_i,"aw",@nobits
	.sectionflags	@""
	.align	16
	.zero		1024


//--------------------- .nv.shared.reserved.0     --------------------------
	.section	.nv.shared.reserved.0,"aw",@nobits
	.weak		__nv_reservedSMEM_offset_0_alias
	.size		__nv_reservedSMEM_offset_0_alias, 0, 64
	.other		__nv_reservedSMEM_offset_0_alias,@"STO_CUDA_RESERVED_SHARED STV_DEFAULT"
__nv_reservedSMEM_offset_0_alias:
	.zero		0
	.zero		64


//--------------------- .nv.constant0._Z9integrateP7double4S0_i --------------------------
	.section	.nv.constant0._Z9integrateP7double4S0_i,"a",@progbits
	.sectionflags	@""
	.align	4
.nv.constant0._Z9integrateP7double4S0_i:
	.zero		916


//--------------------- SYMBOLS --------------------------

	.type		.nv.reservedSmem.offset0,@object
	.size		.nv.reservedSmem.offset0,0x4
	.type		.nv.reservedSmem.cap,@object
	.size		.nv.reservedSmem.cap,0x4
